// auto-generated by cutlass_sweep.gemm — config: {"arch": "sm_90", "cluster_m": 2, "cluster_n": 1, "dtype": "fp16", "stages": 5, "tile_k": 32, "tile_m": 64, "tile_n": 256}
#include "cutlass/cutlass.h"
#include "cutlass/gemm/collective/collective_builder.hpp"
#include "cutlass/gemm/device/gemm_universal_adapter.h"
#include "cutlass/gemm/kernel/gemm_universal.hpp"
#include "cutlass/epilogue/collective/collective_builder.hpp"

using ElemA = cutlass::half_t;
using ElemB = cutlass::half_t;
using ElemCD = cutlass::half_t;
using Acc  = float;
using TileShape    = cute::Shape<cute::_64, cute::_256, cute::_32>;
using ClusterShape = cute::Shape<cute::_2, cute::_1, cute::_1>;

using CollectiveEpilogue = typename cutlass::epilogue::collective::CollectiveBuilder<
    cutlass::arch::Sm90, cutlass::arch::OpClassTensorOp,
    TileShape, ClusterShape,
    cutlass::epilogue::collective::EpilogueTileAuto,
    Acc, Acc,
    ElemCD, cutlass::layout::RowMajor, 128 / cutlass::sizeof_bits<ElemCD>::value,
    ElemCD, cutlass::layout::RowMajor, 128 / cutlass::sizeof_bits<ElemCD>::value,
    cutlass::epilogue::collective::EpilogueScheduleAuto
  >::CollectiveOp;

using CollectiveMainloop = typename cutlass::gemm::collective::CollectiveBuilder<
    cutlass::arch::Sm90, cutlass::arch::OpClassTensorOp,
    ElemA, cutlass::layout::RowMajor, 128 / cutlass::sizeof_bits<ElemA>::value,
    ElemB, cutlass::layout::ColumnMajor, 128 / cutlass::sizeof_bits<ElemB>::value,
    Acc,
    TileShape, ClusterShape,
    cutlass::gemm::collective::StageCount<5>,
    cutlass::gemm::collective::KernelScheduleAuto
  >::CollectiveOp;

using GemmKernel = cutlass::gemm::kernel::GemmUniversal<
    cute::Shape<int,int,int,int>,
    CollectiveMainloop,
    CollectiveEpilogue
>;
using Gemm = cutlass::gemm::device::GemmUniversalAdapter<GemmKernel>;

// Force the device kernel symbol into the cubin without needing a host main.
auto* _anchor = &cutlass::device_kernel<GemmKernel>;


// ===== COMPILED SASS (sm_90a) =====

	.target	sm_90a

	.elftype	@"ET_EXEC"


//--------------------- .note.nv.tkinfo           --------------------------
	.section	.note.nv.tkinfo,"",@"SHT_NOTE"
	.sectionflags	@"SHF_NOTE_NV_TKINFO"
	.tkinfo
        /*0018*/ 	.word	0x00000002
        /*0030*/ 	.string	""
        /*0030*/ 	.string	"ptxas"
        /*0030*/ 	.string	"Cuda compilation tools, release 13.0, V13.0.88"
        /*0030*/ 	.string	"Build cuda_13.0.r13.0/compiler.36424714_0"
        /*0030*/ 	.string	"-arch sm_90a -m 64 "



//--------------------- .note.nv.cuinfo           --------------------------
	.section	.note.nv.cuinfo,"",@"SHT_NOTE"
	.sectionflags	@"SHF_NOTE_NV_CUINFO"
        /*0018*/ 	.short	0x0002
        /*001a*/ 	.short	0x005a
        /*001c*/ 	.short	0x0082
	.zero		2


//--------------------- .nv.info                  --------------------------
	.section	.nv.info,"",@"SHT_CUDA_INFO"
	.align	4


	//----- nvinfo : EIATTR_REGCOUNT
	.align		4
        /*0000*/ 	.byte	0x04, 0x2f
        /*0002*/ 	.short	(.L_15 - .L_14)
	.align		4
.L_14:
        /*0004*/ 	.word	index@(_ZN7cutlass13device_kernelINS_4gemm6kernel13GemmUniversalIN4cute5tupleIJiiiiEEENS1_10collective13CollectiveMmaINS1_34MainloopSm90TmaGmmaWarpSpecializedILi5ENS5_IJNS4_1CILi2EEENSA_ILi1EEESC_EEENS1_32KernelTmaWarpSpecializedPingpongEEENS5_IJNSA_ILi64EEENSA_ILi256EEENSA_ILi32EEEEEENS_6half_tENS5_IJlSC_lEEESK_SL_NS4_8TiledMMAINS4_8MMA_AtomIJNS4_4SM904GMMA26MMA_64x256x16_F32F16F16_SSILNSP_5MajorE0ELSR_0ELNSP_7ScaleInE1ELSS_1EEEEEENS4_6LayoutINS5_IJSC_SC_SC_EEENS5_IJNSA_ILi0EEESX_SX_EEEEENS5_IJNS4_10UnderscoreES10_S10_EEEEENS4_13SM90_TMA_LOADENS4_14ComposedLayoutINS4_7SwizzleILi2ELi4ELi3EEENS4_18smem_ptr_flag_bitsILi16EEENSV_INS5_IJNSA_ILi8EEESI_EEENS5_IJSI_SC_EEEEEEEvNS4_8identityENS4_23SM90_TMA_LOAD_MULTICASTES1D_vS1E_EENS_8epilogue10collective6detail29Sm90TmaWarpSpecializedAdapterINS1I_15DefaultEpilogueISK_SL_SL_NS1H_6thread17LinearCombinationISK_Li1EffLNS1M_9ScaleType4KindE0ELNS_15FloatRoundStyleE2ESK_EENS1_15EpilogueDefaultEEEEEvvEEEEvNT_6ParamsE)
        /*0008*/ 	.word	0x000000a8


	//----- nvinfo : EIATTR_FRAME_SIZE
	.align		4
.L_15:
        /*000c*/ 	.byte	0x04, 0x11
        /*000e*/ 	.short	(.L_17 - .L_16)
	.align		4
.L_16:
        /*0010*/ 	.word	index@(_ZN7cutlass13device_kernelINS_4gemm6kernel13GemmUniversalIN4cute5tupleIJiiiiEEENS1_10collective13CollectiveMmaINS1_34MainloopSm90TmaGmmaWarpSpecializedILi5ENS5_IJNS4_1CILi2EEENSA_ILi1EEESC_EEENS1_32KernelTmaWarpSpecializedPingpongEEENS5_IJNSA_ILi64EEENSA_ILi256EEENSA_ILi32EEEEEENS_6half_tENS5_IJlSC_lEEESK_SL_NS4_8TiledMMAINS4_8MMA_AtomIJNS4_4SM904GMMA26MMA_64x256x16_F32F16F16_SSILNSP_5MajorE0ELSR_0ELNSP_7ScaleInE1ELSS_1EEEEEENS4_6LayoutINS5_IJSC_SC_SC_EEENS5_IJNSA_ILi0EEESX_SX_EEEEENS5_IJNS4_10UnderscoreES10_S10_EEEEENS4_13SM90_TMA_LOADENS4_14ComposedLayoutINS4_7SwizzleILi2ELi4ELi3EEENS4_18smem_ptr_flag_bitsILi16EEENSV_INS5_IJNSA_ILi8EEESI_EEENS5_IJSI_SC_EEEEEEEvNS4_8identityENS4_23SM90_TMA_LOAD_MULTICASTES1D_vS1E_EENS_8epilogue10collective6detail29Sm90TmaWarpSpecializedAdapterINS1I_15DefaultEpilogueISK_SL_SL_NS1H_6thread17LinearCombinationISK_Li1EffLNS1M_9ScaleType4KindE0ELNS_15FloatRoundStyleE2ESK_EENS1_15EpilogueDefaultEEEEEvvEEEEvNT_6ParamsE)
        /*0014*/ 	.word	0x00000008


	//----- nvinfo : EIATTR_MIN_STACK_SIZE
	.align		4
.L_17:
        /*0018*/ 	.byte	0x04, 0x12
        /*001a*/ 	.short	(.L_19 - .L_18)
	.align		4
.L_18:
        /*001c*/ 	.word	index@(_ZN7cutlass13device_kernelINS_4gemm6kernel13GemmUniversalIN4cute5tupleIJiiiiEEENS1_10collective13CollectiveMmaINS1_34MainloopSm90TmaGmmaWarpSpecializedILi5ENS5_IJNS4_1CILi2EEENSA_ILi1EEESC_EEENS1_32KernelTmaWarpSpecializedPingpongEEENS5_IJNSA_ILi64EEENSA_ILi256EEENSA_ILi32EEEEEENS_6half_tENS5_IJlSC_lEEESK_SL_NS4_8TiledMMAINS4_8MMA_AtomIJNS4_4SM904GMMA26MMA_64x256x16_F32F16F16_SSILNSP_5MajorE0ELSR_0ELNSP_7ScaleInE1ELSS_1EEEEEENS4_6LayoutINS5_IJSC_SC_SC_EEENS5_IJNSA_ILi0EEESX_SX_EEEEENS5_IJNS4_10UnderscoreES10_S10_EEEEENS4_13SM90_TMA_LOADENS4_14ComposedLayoutINS4_7SwizzleILi2ELi4ELi3EEENS4_18smem_ptr_flag_bitsILi16EEENSV_INS5_IJNSA_ILi8EEESI_EEENS5_IJSI_SC_EEEEEEEvNS4_8identityENS4_23SM90_TMA_LOAD_MULTICASTES1D_vS1E_EENS_8epilogue10collective6detail29Sm90TmaWarpSpecializedAdapterINS1I_15DefaultEpilogueISK_SL_SL_NS1H_6thread17LinearCombinationISK_Li1EffLNS1M_9ScaleType4KindE0ELNS_15FloatRoundStyleE2ESK_EENS1_15EpilogueDefaultEEEEEvvEEEEvNT_6ParamsE)
        /*0020*/ 	.word	0x00000008
.L_19:


//--------------------- .nv.compat                --------------------------
	.section	.nv.compat,"",@"SHT_CUDA_COMPAT_INFO"
	.align	4
        /*0000*/ 	.byte	0x02, 0x09, 0x01, 0x00, 0x02, 0x02, 0x04, 0x00, 0x02, 0x05, 0x05, 0x00, 0x03, 0x07, 0x01, 0x01
        /*0010*/ 	.byte	0x02, 0x03, 0x01, 0x00, 0x02, 0x06, 0x01, 0x00, 0x04, 0x0b, 0x08, 0x00, 0x00, 0x00, 0x00, 0x00
        /*0020*/ 	.byte	0x00, 0x00, 0x00, 0x00


//--------------------- .nv.info._ZN7cutlass13device_kernelINS_4gemm6kernel13GemmUniversalIN4cute5tupleIJiiiiEEENS1_10collective13CollectiveMmaINS1_34MainloopSm90TmaGmmaWarpSpecializedILi5ENS5_IJNS4_1CILi2EEENSA_ILi1EEESC_EEENS1_32KernelTmaWarpSpecializedPingpongEEENS5_IJNSA_ILi64EEENSA_ILi256EEENSA_ILi32EEEEEENS_6half_tENS5_IJlSC_lEEESK_SL_NS4_8TiledMMAINS4_8MMA_AtomIJNS4_4SM904GMMA26MMA_64x256x16_F32F16F16_SSILNSP_5MajorE0ELSR_0ELNSP_7ScaleInE1ELSS_1EEEEEENS4_6LayoutINS5_IJSC_SC_SC_EEENS5_IJNSA_ILi0EEESX_SX_EEEEENS5_IJNS4_10UnderscoreES10_S10_EEEEENS4_13SM90_TMA_LOADENS4_14ComposedLayoutINS4_7SwizzleILi2ELi4ELi3EEENS4_18smem_ptr_flag_bitsILi16EEENSV_INS5_IJNSA_ILi8EEESI_EEENS5_IJSI_SC_EEEEEEEvNS4_8identityENS4_23SM90_TMA_LOAD_MULTICASTES1D_vS1E_EENS_8epilogue10collective6detail29Sm90TmaWarpSpecializedAdapterINS1I_15DefaultEpilogueISK_SL_SL_NS1H_6thread17LinearCombinationISK_Li1EffLNS1M_9ScaleType4KindE0ELNS_15FloatRoundStyleE2ESK_EENS1_15EpilogueDefaultEEEEEvvEEEEvNT_6ParamsE --------------------------
	.section	.nv.info._ZN7cutlass13device_kernelINS_4gemm6kernel13GemmUniversalIN4cute5tupleIJiiiiEEENS1_10collective13CollectiveMmaINS1_34MainloopSm90TmaGmmaWarpSpecializedILi5ENS5_IJNS4_1CILi2EEENSA_ILi1EEESC_EEENS1_32KernelTmaWarpSpecializedPingpongEEENS5_IJNSA_ILi64EEENSA_ILi256EEENSA_ILi32EEEEEENS_6half_tENS5_IJlSC_lEEESK_SL_NS4_8TiledMMAINS4_8MMA_AtomIJNS4_4SM904GMMA26MMA_64x256x16_F32F16F16_SSILNSP_5MajorE0ELSR_0ELNSP_7ScaleInE1ELSS_1EEEEEENS4_6LayoutINS5_IJSC_SC_SC_EEENS5_IJNSA_ILi0EEESX_SX_EEEEENS5_IJNS4_10UnderscoreES10_S10_EEEEENS4_13SM90_TMA_LOADENS4_14ComposedLayoutINS4_7SwizzleILi2ELi4ELi3EEENS4_18smem_ptr_flag_bitsILi16EEENSV_INS5_IJNSA_ILi8EEESI_EEENS5_IJSI_SC_EEEEEEEvNS4_8identityENS4_23SM90_TMA_LOAD_MULTICASTES1D_vS1E_EENS_8epilogue10collective6detail29Sm90TmaWarpSpecializedAdapterINS1I_15DefaultEpilogueISK_SL_SL_NS1H_6thread17LinearCombinationISK_Li1EffLNS1M_9ScaleType4KindE0ELNS_15FloatRoundStyleE2ESK_EENS1_15EpilogueDefaultEEEEEvvEEEEvNT_6ParamsE,"",@"SHT_CUDA_INFO"
	.sectionflags	@""
	.align	4


	//----- nvinfo : EIATTR_CUDA_API_VERSION
	.align		4
        /*0000*/ 	.byte	0x04, 0x37
        /*0002*/ 	.short	(.L_21 - .L_20)
.L_20:
        /*0004*/ 	.word	0x00000082


	//----- nvinfo : EIATTR_KPARAM_INFO
	.align		4
.L_21:
        /*0008*/ 	.byte	0x04, 0x17
        /*000a*/ 	.short	(.L_23 - .L_22)
.L_22:
        /*000c*/ 	.word	0x00000000
        /*0010*/ 	.short	0x0000
        /*0012*/ 	.short	0x0070
        /*0014*/ 	.byte	0x00, 0xf0, 0x01, 0x10


	//----- nvinfo : EIATTR_SPARSE_MMA_MASK
	.align		4
.L_23:
        /*0018*/ 	.byte	0x03, 0x50
        /*001a*/ 	.short	0x0000


	//----- nvinfo : EIATTR_MAXREG_COUNT
	.align		4
        /*001c*/ 	.byte	0x03, 0x1b
        /*001e*/ 	.short	0x00a8


	//----- nvinfo : EIATTR_NUM_BARRIERS
	.align		4
        /*0020*/ 	.byte	0x02, 0x4c
        /*0022*/ 	.byte	0x01
	.zero		1


	//----- nvinfo : EIATTR_EXTERNS
	.align		4
        /*0024*/ 	.byte	0x04, 0x0f
        /*0026*/ 	.short	(.L_25 - .L_24)


	//   ....[0]....
	.align		4
.L_24:
        /*0028*/ 	.word	index@(__assertfail)


	//----- nvinfo : EIATTR_ANNOTATIONS
	.align		4
.L_25:
        /*002c*/ 	.byte	0x04, 0x55
        /*002e*/ 	.short	(.L_27 - .L_26)


	//   ....[0]....
.L_26:
        /*0030*/ 	.word	0x00000001
        /*0034*/ 	.byte	0xd0, 0x0d, 0x00, 0x00, 0x01, 0x00, 0x00, 0x00, 0x30, 0x9d, 0x00, 0x00, 0x01, 0x00, 0x00, 0x00
        /*0044*/ 	.byte	0xb0, 0xa9, 0x00, 0x00


	//----- nvinfo : EIATTR_MERCURY_ISA_VERSION
	.align		4
.L_27:
        /*0048*/ 	.byte	0x03, 0x5f
        /*004a*/ 	.short	0x0101


	//----- nvinfo : EIATTR_INT_WARP_WIDE_INSTR_OFFSETS
	.align		4
        /*004c*/ 	.byte	0x04, 0x31
        /*004e*/ 	.short	(.L_29 - .L_28)


	//   ....[0]....
.L_28:
        /*0050*/ 	.word	0x00000550


	//   ....[1]....
        /*0054*/ 	.word	0x00000580


	//   ....[2]....
        /*0058*/ 	.word	0x000005c0


	//   ....[3]....
        /*005c*/ 	.word	0x000006f0


	//   ....[4]....
        /*0060*/ 	.word	0x00000700


	//   ....[5]....
        /*0064*/ 	.word	0x00000710


	//   ....[6]....
        /*0068*/ 	.word	0x000007b0


	//   ....[7]....
        /*006c*/ 	.word	0x000007f0


	//   ....[8]....
        /*0070*/ 	.word	0x00001e60


	//----- nvinfo : EIATTR_COOP_GROUP_MASK_REGIDS
	.align		4
.L_29:
        /*0074*/ 	.byte	0x04, 0x29
        /*0076*/ 	.short	(.L_31 - .L_30)


	//   ....[0]....
.L_30:
        /*0078*/ 	.word	0xffffffff


	//   ....[1]....
        /*007c*/ 	.word	0xffffffff


	//   ....[2]....
        /*0080*/ 	.word	0xffffffff


	//   ....[3]....
        /*0084*/ 	.word	0xffffffff


	//   ....[4]....
        /*0088*/ 	.word	0xffffffff


	//   ....[5]....
        /*008c*/ 	.word	0xffffffff


	//   ....[6]....
        /*0090*/ 	.word	0xffffffff


	//----- nvinfo : EIATTR_COOP_GROUP_INSTR_OFFSETS
	.align		4
.L_31:
        /*0094*/ 	.byte	0x04, 0x28
        /*0096*/ 	.short	(.L_33 - .L_32)


	//   ....[0]....
.L_32:
        /*0098*/ 	.word	0x00000070


	//   ....[1]....
        /*009c*/ 	.word	0x00000080


	//   ....[2]....
        /*00a0*/ 	.word	0x00000140


	//   ....[3]....
        /*00a4*/ 	.word	0x00000310


	//   ....[4]....
        /*00a8*/ 	.word	0x00000350


	//   ....[5]....
        /*00ac*/ 	.word	0x00000730


	//   ....[6]....
        /*00b0*/ 	.word	0x00000970


	//----- nvinfo : EIATTR_REG_RECONFIG
	.align		4
.L_33:
        /*00b4*/ 	.byte	0x01, 0x54
	.zero		2


	//----- nvinfo : EIATTR_SYSCALL_OFFSETS
	.align		4
        /*00b8*/ 	.byte	0x04, 0x46
        /*00ba*/ 	.short	(.L_35 - .L_34)


	//   ....[0]....
.L_34:
        /*00bc*/ 	.word	0x00001800


	//----- nvinfo : EIATTR_MBARRIER_INSTR_OFFSETS
	.align		4
.L_35:
        /*00c0*/ 	.byte	0x04, 0x39
        /*00c2*/ 	.short	(.L_37 - .L_36)


	//   ....[0]....
.L_36:
        /*00c4*/ 	.word	0x00000260
        /*00c8*/ 	.word	0x000000ff
        /*00cc*/ 	.word	0x00000000
        /*00d0*/ 	.short	0x0100
        /*00d2*/ 	.byte	0x08
	.zero		1


	//   ....[1]....
        /*00d4*/ 	.word	0x00000270
        /*00d8*/ 	.word	0x000000ff
        /*00dc*/ 	.word	0x00000028
        /*00e0*/ 	.short	0x0100
        /*00e2*/ 	.byte	0x08
	.zero		1


	//   ....[2]....
        /*00e4*/ 	.word	0x00000280
        /*00e8*/ 	.word	0x000000ff
        /*00ec*/ 	.word	0x00000008
        /*00f0*/ 	.short	0x0100
        /*00f2*/ 	.byte	0x08
	.zero		1


	//   ....[3]....
        /*00f4*/ 	.word	0x00000290
        /*00f8*/ 	.word	0x000000ff
        /*00fc*/ 	.word	0x00000030
        /*0100*/ 	.short	0x0100
        /*0102*/ 	.byte	0x08
	.zero		1


	//   ....[4]....
        /*0104*/ 	.word	0x000002a0
        /*0108*/ 	.word	0x000000ff
        /*010c*/ 	.word	0x00000010
        /*0110*/ 	.short	0x0100
        /*0112*/ 	.byte	0x08
	.zero		1


	//   ....[5]....
        /*0114*/ 	.word	0x000002b0
        /*0118*/ 	.word	0x000000ff
        /*011c*/ 	.word	0x00000038
        /*0120*/ 	.short	0x0100
        /*0122*/ 	.byte	0x08
	.zero		1


	//   ....[6]....
        /*0124*/ 	.word	0x000002c0
        /*0128*/ 	.word	0x000000ff
        /*012c*/ 	.word	0x00000018
        /*0130*/ 	.short	0x0100
        /*0132*/ 	.byte	0x08
	.zero		1


	//   ....[7]....
        /*0134*/ 	.word	0x000002d0
        /*0138*/ 	.word	0x000000ff
        /*013c*/ 	.word	0x00000040
        /*0140*/ 	.short	0x0100
        /*0142*/ 	.byte	0x08
	.zero		1


	//   ....[8]....
        /*0144*/ 	.word	0x000002e0
        /*0148*/ 	.word	0x000000ff
        /*014c*/ 	.word	0x00000020
        /*0150*/ 	.short	0x0100
        /*0152*/ 	.byte	0x08
	.zero		1


	//   ....[9]....
        /*0154*/ 	.word	0x000002f0
        /*0158*/ 	.word	0x000000ff
        /*015c*/ 	.word	0x00000048
        /*0160*/ 	.short	0x0100
        /*0162*/ 	.byte	0x08
	.zero		1


	//   ....[10]....
        /*0164*/ 	.word	0x00000820
        /*0168*/ 	.word	0x000000ff
        /*016c*/ 	.word	0x00000080
        /*0170*/ 	.short	0x0100
        /*0172*/ 	.byte	0x08
	.zero		1


	//   ....[11]....
        /*0174*/ 	.word	0x000008b0
        /*0178*/ 	.word	0x000000ff
        /*017c*/ 	.word	0x00000088
        /*0180*/ 	.short	0x0100
        /*0182*/ 	.byte	0x08
	.zero		1


	//   ....[12]....
        /*0184*/ 	.word	0x000008f0
        /*0188*/ 	.word	0x000000ff
        /*018c*/ 	.word	0x00000060
        /*0190*/ 	.short	0x0100
        /*0192*/ 	.byte	0x09
	.zero		1


	//   ....[13]....
        /*0194*/ 	.word	0x00000900
        /*0198*/ 	.word	0x000000ff
        /*019c*/ 	.word	0x00000068
        /*01a0*/ 	.short	0x0100
        /*01a2*/ 	.byte	0x09
	.zero		1


	//   ....[14]....
        /*01a4*/ 	.word	0x00000910
        /*01a8*/ 	.word	0x000000ff
        /*01ac*/ 	.word	0x00000070
        /*01b0*/ 	.short	0x0100
        /*01b2*/ 	.byte	0x09
	.zero		1


	//   ....[15]....
        /*01b4*/ 	.word	0x00000920
        /*01b8*/ 	.word	0x000000ff
        /*01bc*/ 	.word	0x00000078
        /*01c0*/ 	.short	0x0100
        /*01c2*/ 	.byte	0x09
	.zero		1


	//   ....[16]....
        /*01c4*/ 	.word	0x000016e0
        /*01c8*/ 	.word	0x0000009f
        /*01cc*/ 	.word	0x00000000
        /*01d0*/ 	.short	0x010a
        /*01d2*/ 	.byte	0x2a
	.zero		1


	//   ....[17]....
        /*01d4*/ 	.word	0x00001880
        /*01d8*/ 	.word	0x00000003
        /*01dc*/ 	.word	0x00000000
        /*01e0*/ 	.short	0x010a
        /*01e2*/ 	.byte	0x3f
	.zero		1


	//   ....[18]....
        /*01e4*/ 	.word	0x000018e0
        /*01e8*/ 	.word	0x00000003
        /*01ec*/ 	.word	0x00000000
        /*01f0*/ 	.short	0x010a
        /*01f2*/ 	.byte	0x3f
	.zero		1


	//   ....[19]....
        /*01f4*/ 	.word	0x00001b50
        /*01f8*/ 	.word	0x000000ff
        /*01fc*/ 	.word	0x00000000
        /*0200*/ 	.short	0x010a
        /*0202*/ 	.byte	0x04
	.zero		1


	//   ....[20]....
        /*0204*/ 	.word	0x00001b90
        /*0208*/ 	.word	0x000000ff
        /*020c*/ 	.word	0x00000000
        /*0210*/ 	.short	0x010a
        /*0212*/ 	.byte	0x04
	.zero		1


	//   ....[21]....
        /*0214*/ 	.word	0x00001d00
        /*0218*/ 	.word	0x00000005
        /*021c*/ 	.word	0x00000000
        /*0220*/ 	.short	0x0101
        /*0222*/ 	.byte	0x3f
	.zero		1


	//   ....[22]....
        /*0224*/ 	.word	0x00001e00
        /*0228*/ 	.word	0x000000a0
        /*022c*/ 	.word	0x00000000
        /*0230*/ 	.short	0x0101
        /*0232*/ 	.byte	0x2d
	.zero		1


	//   ....[23]....
        /*0234*/ 	.word	0x00001f00
        /*0238*/ 	.word	0x00000003
        /*023c*/ 	.word	0x00000000
        /*0240*/ 	.short	0x0101
        /*0242*/ 	.byte	0x3f
	.zero		1


	//   ....[24]....
        /*0244*/ 	.word	0x00001fc0
        /*0248*/ 	.word	0x0000009f
        /*024c*/ 	.word	0x00000010
        /*0250*/ 	.short	0x010a
        /*0252*/ 	.byte	0x2a
	.zero		1


	//   ....[25]....
        /*0254*/ 	.word	0x00009d50
        /*0258*/ 	.word	0x000000a2
        /*025c*/ 	.word	0x00000000
        /*0260*/ 	.short	0x0101
        /*0262*/ 	.byte	0x2d
	.zero		1


	//   ....[26]....
        /*0264*/ 	.word	0x0000a700
        /*0268*/ 	.word	0x0000000c
        /*026c*/ 	.word	0x00000028
        /*0270*/ 	.short	0x010a
        /*0272*/ 	.byte	0x3f
	.zero		1


	//   ....[27]....
        /*0274*/ 	.word	0x0000aac0
        /*0278*/ 	.word	0x00000004
        /*027c*/ 	.word	0x00000088
        /*0280*/ 	.short	0x0101
        /*0282*/ 	.byte	0x3f
	.zero		1


	//   ....[28]....
        /*0284*/ 	.word	0x0000b250
        /*0288*/ 	.word	0x00000007
        /*028c*/ 	.word	0x00000000
        /*0290*/ 	.short	0x010a
        /*0292*/ 	.byte	0x3f
	.zero		1


	//   ....[29]....
        /*0294*/ 	.word	0x0000b2d0
        /*0298*/ 	.word	0x00000009
        /*029c*/ 	.word	0x00000000
        /*02a0*/ 	.short	0x010a
        /*02a2*/ 	.byte	0x3f
	.zero		1


	//   ....[30]....
        /*02a4*/ 	.word	0x0000b360
        /*02a8*/ 	.word	0x00000006
        /*02ac*/ 	.word	0x00000000
        /*02b0*/ 	.short	0x010a
        /*02b2*/ 	.byte	0x3f
	.zero		1


	//   ....[31]....
        /*02b4*/ 	.word	0x0000b3f0
        /*02b8*/ 	.word	0x00000009
        /*02bc*/ 	.word	0x00000000
        /*02c0*/ 	.short	0x010a
        /*02c2*/ 	.byte	0x3f
	.zero		1


	//   ....[32]....
        /*02c4*/ 	.word	0x0000b480
        /*02c8*/ 	.word	0x00000003
        /*02cc*/ 	.word	0x00000000
        /*02d0*/ 	.short	0x010a
        /*02d2*/ 	.byte	0x3f
	.zero		1


	//   ....[33]....
        /*02d4*/ 	.word	0x0000b4e0
        /*02d8*/ 	.word	0x000000a1
        /*02dc*/ 	.word	0x00000000
        /*02e0*/ 	.short	0x010a
        /*02e2*/ 	.byte	0x3f
	.zero		1


	//   ....[34]....
        /*02e4*/ 	.word	0x0000b530
        /*02e8*/ 	.word	0x00000003
        /*02ec*/ 	.word	0x00000000
        /*02f0*/ 	.short	0x010a
        /*02f2*/ 	.byte	0x3f
	.zero		1


	//   ....[35]....
        /*02f4*/ 	.word	0x0000b590
        /*02f8*/ 	.word	0x00000005
        /*02fc*/ 	.word	0x00000000
        /*0300*/ 	.short	0x010a
        /*0302*/ 	.byte	0x3f
	.zero		1


	//   ....[36]....
        /*0304*/ 	.word	0x0000b5e0
        /*0308*/ 	.word	0x000000a1
        /*030c*/ 	.word	0x00000010
        /*0310*/ 	.short	0x010a
        /*0312*/ 	.byte	0x3f
	.zero		1


	//   ....[37]....
        /*0314*/ 	.word	0x0000b6b0
        /*0318*/ 	.word	0x0000000c
        /*031c*/ 	.word	0x00000028
        /*0320*/ 	.short	0x010a
        /*0322*/ 	.byte	0x3f
	.zero		1


	//   ....[38]....
        /*0324*/ 	.word	0x0000b780
        /*0328*/ 	.word	0x00000007
        /*032c*/ 	.word	0x00000000
        /*0330*/ 	.short	0x010a
        /*0332*/ 	.byte	0x3f
	.zero		1


	//   ....[39]....
        /*0334*/ 	.word	0x0000b7d0
        /*0338*/ 	.word	0x00000009
        /*033c*/ 	.word	0x00000000
        /*0340*/ 	.short	0x010a
        /*0342*/ 	.byte	0x3f
	.zero		1


	//   ....[40]....
        /*0344*/ 	.word	0x0000b820
        /*0348*/ 	.word	0x00000006
        /*034c*/ 	.word	0x00000000
        /*0350*/ 	.short	0x010a
        /*0352*/ 	.byte	0x3f
	.zero		1


	//   ....[41]....
        /*0354*/ 	.word	0x0000b870
        /*0358*/ 	.word	0x00000009
        /*035c*/ 	.word	0x00000000
        /*0360*/ 	.short	0x010a
        /*0362*/ 	.byte	0x3f
	.zero		1


	//----- nvinfo : EIATTR_NUM_MBARRIERS
	.align		4
.L_37:
        /*0364*/ 	.byte	0x03, 0x38
        /*0366*/ 	.short	0x0010


	//----- nvinfo : EIATTR_EXIT_INSTR_OFFSETS
	.align		4
        /*0368*/ 	.byte	0x04, 0x1c
        /*036a*/ 	.short	(.L_39 - .L_38)


	//   ....[0]....
.L_38:
        /*036c*/ 	.word	0x00001410


	//   ....[1]....
        /*0370*/ 	.word	0x00001470


	//   ....[2]....
        /*0374*/ 	.word	0x0000a3e0


	//   ....[3]....
        /*0378*/ 	.word	0x0000a410


	//   ....[4]....
        /*037c*/ 	.word	0x0000b4d0


	//----- nvinfo : EIATTR_MAX_THREADS
	.align		4
.L_39:
        /*0380*/ 	.byte	0x04, 0x05
        /*0382*/ 	.short	(.L_41 - .L_40)
.L_40:
        /*0384*/ 	.word	0x00000180
        /*0388*/ 	.word	0x00000001
        /*038c*/ 	.word	0x00000001


	//----- nvinfo : EIATTR_CRS_STACK_SIZE
	.align		4
.L_41:
        /*0390*/ 	.byte	0x04, 0x1e
        /*0392*/ 	.short	(.L_43 - .L_42)
.L_42:
        /*0394*/ 	.word	0x00000000


	//----- nvinfo : EIATTR_CBANK_PARAM_SIZE
	.align		4
.L_43:
        /*0398*/ 	.byte	0x03, 0x19
        /*039a*/ 	.short	0x0470


	//----- nvinfo : EIATTR_PARAM_CBANK
	.align		4
        /*039c*/ 	.byte	0x04, 0x0a
        /*039e*/ 	.short	(.L_45 - .L_44)
	.align		4
.L_44:
        /*03a0*/ 	.word	index@(.nv.constant0._ZN7cutlass13device_kernelINS_4gemm6kernel13GemmUniversalIN4cute5tupleIJiiiiEEENS1_10collective13CollectiveMmaINS1_34MainloopSm90TmaGmmaWarpSpecializedILi5ENS5_IJNS4_1CILi2EEENSA_ILi1EEESC_EEENS1_32KernelTmaWarpSpecializedPingpongEEENS5_IJNSA_ILi64EEENSA_ILi256EEENSA_ILi32EEEEEENS_6half_tENS5_IJlSC_lEEESK_SL_NS4_8TiledMMAINS4_8MMA_AtomIJNS4_4SM904GMMA26MMA_64x256x16_F32F16F16_SSILNSP_5MajorE0ELSR_0ELNSP_7ScaleInE1ELSS_1EEEEEENS4_6LayoutINS5_IJSC_SC_SC_EEENS5_IJNSA_ILi0EEESX_SX_EEEEENS5_IJNS4_10UnderscoreES10_S10_EEEEENS4_13SM90_TMA_LOADENS4_14ComposedLayoutINS4_7SwizzleILi2ELi4ELi3EEENS4_18smem_ptr_flag_bitsILi16EEENSV_INS5_IJNSA_ILi8EEESI_EEENS5_IJSI_SC_EEEEEEEvNS4_8identityENS4_23SM90_TMA_LOAD_MULTICASTES1D_vS1E_EENS_8epilogue10collective6detail29Sm90TmaWarpSpecializedAdapterINS1I_15DefaultEpilogueISK_SL_SL_NS1H_6thread17LinearCombinationISK_Li1EffLNS1M_9ScaleType4KindE0ELNS_15FloatRoundStyleE2ESK_EENS1_15EpilogueDefaultEEEEEvvEEEEvNT_6ParamsE)
        /*03a4*/ 	.short	0x0210
        /*03a6*/ 	.short	0x0470


	//----- nvinfo : EIATTR_SW_WAR
	.align		4
.L_45:
        /*03a8*/ 	.byte	0x04, 0x36
        /*03aa*/ 	.short	(.L_47 - .L_46)
.L_46:
        /*03ac*/ 	.word	0x00000008
.L_47:


//--------------------- .nv.callgraph             --------------------------
	.section	.nv.callgraph,"",@"SHT_CUDA_CALLGRAPH"
	.align	4
	.sectionentsize	8
	.align		4
        /*0000*/ 	.word	0x00000000
	.align		4
        /*0004*/ 	.word	0xffffffff
	.align		4
        /*0008*/ 	.word	index@(_ZN7cutlass13device_kernelINS_4gemm6kernel13GemmUniversalIN4cute5tupleIJiiiiEEENS1_10collective13CollectiveMmaINS1_34MainloopSm90TmaGmmaWarpSpecializedILi5ENS5_IJNS4_1CILi2EEENSA_ILi1EEESC_EEENS1_32KernelTmaWarpSpecializedPingpongEEENS5_IJNSA_ILi64EEENSA_ILi256EEENSA_ILi32EEEEEENS_6half_tENS5_IJlSC_lEEESK_SL_NS4_8TiledMMAINS4_8MMA_AtomIJNS4_4SM904GMMA26MMA_64x256x16_F32F16F16_SSILNSP_5MajorE0ELSR_0ELNSP_7ScaleInE1ELSS_1EEEEEENS4_6LayoutINS5_IJSC_SC_SC_EEENS5_IJNSA_ILi0EEESX_SX_EEEEENS5_IJNS4_10UnderscoreES10_S10_EEEEENS4_13SM90_TMA_LOADENS4_14ComposedLayoutINS4_7SwizzleILi2ELi4ELi3EEENS4_18smem_ptr_flag_bitsILi16EEENSV_INS5_IJNSA_ILi8EEESI_EEENS5_IJSI_SC_EEEEEEEvNS4_8identityENS4_23SM90_TMA_LOAD_MULTICASTES1D_vS1E_EENS_8epilogue10collective6detail29Sm90TmaWarpSpecializedAdapterINS1I_15DefaultEpilogueISK_SL_SL_NS1H_6thread17LinearCombinationISK_Li1EffLNS1M_9ScaleType4KindE0ELNS_15FloatRoundStyleE2ESK_EENS1_15EpilogueDefaultEEEEEvvEEEEvNT_6ParamsE)
	.align		4
        /*000c*/ 	.word	index@(__assertfail)
	.align		4
        /*0010*/ 	.word	0x00000000
	.align		4
        /*0014*/ 	.word	0xfffffffe
	.align		4
        /*0018*/ 	.word	0x00000000
	.align		4
        /*001c*/ 	.word	0xfffffffd
	.align		4
        /*0020*/ 	.word	0x00000000
	.align		4
        /*0024*/ 	.word	0xfffffffc


//--------------------- .nv.constant4             --------------------------
	.section	.nv.constant4,"a",@progbits
	.align	8
	.align		8
.nv.constant4:
        /*0000*/ 	.dword	__assertfail
	.align		8
        /*0008*/ 	.dword	__unnamed_1
	.align		8
        /*0010*/ 	.dword	_ZN39_INTERNAL_6a62abd4_4_k_cu_4c4954df_40404cuda3std3__45__cpo5beginE
	.align		8
        /*0018*/ 	.dword	_ZN39_INTERNAL_6a62abd4_4_k_cu_4c4954df_40404cuda3std3__45__cpo3endE
	.align		8
        /*0020*/ 	.dword	_ZN39_INTERNAL_6a62abd4_4_k_cu_4c4954df_40404cuda3std3__45__cpo6cbeginE
	.align		8
        /*0028*/ 	.dword	_ZN39_INTERNAL_6a62abd4_4_k_cu_4c4954df_40404cuda3std3__45__cpo4cendE
	.align		8
        /*0030*/ 	.dword	_ZN39_INTERNAL_6a62abd4_4_k_cu_4c4954df_40404cuda3std3__441_GLOBAL__N__6a62abd4_4_k_cu_4c4954df_40406ignoreE
	.align		8
        /*0038*/ 	.dword	_ZN39_INTERNAL_6a62abd4_4_k_cu_4c4954df_40404cuda3std3__419piecewise_constructE
	.align		8
        /*0040*/ 	.dword	_ZN39_INTERNAL_6a62abd4_4_k_cu_4c4954df_40404cuda3std3__48in_placeE
	.align		8
        /*0048*/ 	.dword	_ZN39_INTERNAL_6a62abd4_4_k_cu_4c4954df_40404cuda3std6ranges3__45__cpo4swapE
	.align		8
        /*0050*/ 	.dword	_ZN39_INTERNAL_6a62abd4_4_k_cu_4c4954df_40404cuda3std6ranges3__45__cpo9iter_moveE
	.align		8
        /*0058*/ 	.dword	_ZN39_INTERNAL_6a62abd4_4_k_cu_4c4954df_40404cute7productE
	.align		8
        /*0060*/ 	.dword	_ZN39_INTERNAL_6a62abd4_4_k_cu_4c4954df_40404cute1_E
	.align		8
        /*0068*/ 	.dword	$str$22
	.align		8
        /*0070*/ 	.dword	$str$23


//--------------------- .text._ZN7cutlass13device_kernelINS_4gemm6kernel13GemmUniversalIN4cute5tupleIJiiiiEEENS1_10collective13CollectiveMmaINS1_34MainloopSm90TmaGmmaWarpSpecializedILi5ENS5_IJNS4_1CILi2EEENSA_ILi1EEESC_EEENS1_32KernelTmaWarpSpecializedPingpongEEENS5_IJNSA_ILi64EEENSA_ILi256EEENSA_ILi32EEEEEENS_6half_tENS5_IJlSC_lEEESK_SL_NS4_8TiledMMAINS4_8MMA_AtomIJNS4_4SM904GMMA26MMA_64x256x16_F32F16F16_SSILNSP_5MajorE0ELSR_0ELNSP_7ScaleInE1ELSS_1EEEEEENS4_6LayoutINS5_IJSC_SC_SC_EEENS5_IJNSA_ILi0EEESX_SX_EEEEENS5_IJNS4_10UnderscoreES10_S10_EEEEENS4_13SM90_TMA_LOADENS4_14ComposedLayoutINS4_7SwizzleILi2ELi4ELi3EEENS4_18smem_ptr_flag_bitsILi16EEENSV_INS5_IJNSA_ILi8EEESI_EEENS5_IJSI_SC_EEEEEEEvNS4_8identityENS4_23SM90_TMA_LOAD_MULTICASTES1D_vS1E_EENS_8epilogue10collective6detail29Sm90TmaWarpSpecializedAdapterINS1I_15DefaultEpilogueISK_SL_SL_NS1H_6thread17LinearCombinationISK_Li1EffLNS1M_9ScaleType4KindE0ELNS_15FloatRoundStyleE2ESK_EENS1_15EpilogueDefaultEEEEEvvEEEEvNT_6ParamsE --------------------------
	.section	.text._ZN7cutlass13device_kernelINS_4gemm6kernel13GemmUniversalIN4cute5tupleIJiiiiEEENS1_10collective13CollectiveMmaINS1_34MainloopSm90TmaGmmaWarpSpecializedILi5ENS5_IJNS4_1CILi2EEENSA_ILi1EEESC_EEENS1_32KernelTmaWarpSpecializedPingpongEEENS5_IJNSA_ILi64EEENSA_ILi256EEENSA_ILi32EEEEEENS_6half_tENS5_IJlSC_lEEESK_SL_NS4_8TiledMMAINS4_8MMA_AtomIJNS4_4SM904GMMA26MMA_64x256x16_F32F16F16_SSILNSP_5MajorE0ELSR_0ELNSP_7ScaleInE1ELSS_1EEEEEENS4_6LayoutINS5_IJSC_SC_SC_EEENS5_IJNSA_ILi0EEESX_SX_EEEEENS5_IJNS4_10UnderscoreES10_S10_EEEEENS4_13SM90_TMA_LOADENS4_14ComposedLayoutINS4_7SwizzleILi2ELi4ELi3EEENS4_18smem_ptr_flag_bitsILi16EEENSV_INS5_IJNSA_ILi8EEESI_EEENS5_IJSI_SC_EEEEEEEvNS4_8identityENS4_23SM90_TMA_LOAD_MULTICASTES1D_vS1E_EENS_8epilogue10collective6detail29Sm90TmaWarpSpecializedAdapterINS1I_15DefaultEpilogueISK_SL_SL_NS1H_6thread17LinearCombinationISK_Li1EffLNS1M_9ScaleType4KindE0ELNS_15FloatRoundStyleE2ESK_EENS1_15EpilogueDefaultEEEEEvvEEEEvNT_6ParamsE,"ax",@progbits
	.align	128
.text._ZN7cutlass13device_kernelINS_4gemm6kernel13GemmUniversalIN4cute5tupleIJiiiiEEENS1_10collective13CollectiveMmaINS1_34MainloopSm90TmaGmmaWarpSpecializedILi5ENS5_IJNS4_1CILi2EEENSA_ILi1EEESC_EEENS1_32KernelTmaWarpSpecializedPingpongEEENS5_IJNSA_ILi64EEENSA_ILi256EEENSA_ILi32EEEEEENS_6half_tENS5_IJlSC_lEEESK_SL_NS4_8TiledMMAINS4_8MMA_AtomIJNS4_4SM904GMMA26MMA_64x256x16_F32F16F16_SSILNSP_5MajorE0ELSR_0ELNSP_7ScaleInE1ELSS_1EEEEEENS4_6LayoutINS5_IJSC_SC_SC_EEENS5_IJNSA_ILi0EEESX_SX_EEEEENS5_IJNS4_10UnderscoreES10_S10_EEEEENS4_13SM90_TMA_LOADENS4_14ComposedLayoutINS4_7SwizzleILi2ELi4ELi3EEENS4_18smem_ptr_flag_bitsILi16EEENSV_INS5_IJNSA_ILi8EEESI_EEENS5_IJSI_SC_EEEEEEEvNS4_8identityENS4_23SM90_TMA_LOAD_MULTICASTES1D_vS1E_EENS_8epilogue10collective6detail29Sm90TmaWarpSpecializedAdapterINS1I_15DefaultEpilogueISK_SL_SL_NS1H_6thread17LinearCombinationISK_Li1EffLNS1M_9ScaleType4KindE0ELNS_15FloatRoundStyleE2ESK_EENS1_15EpilogueDefaultEEEEEvvEEEEvNT_6ParamsE:
        .type           _ZN7cutlass13device_kernelINS_4gemm6kernel13GemmUniversalIN4cute5tupleIJiiiiEEENS1_10collective13CollectiveMmaINS1_34MainloopSm90TmaGmmaWarpSpecializedILi5ENS5_IJNS4_1CILi2EEENSA_ILi1EEESC_EEENS1_32KernelTmaWarpSpecializedPingpongEEENS5_IJNSA_ILi64EEENSA_ILi256EEENSA_ILi32EEEEEENS_6half_tENS5_IJlSC_lEEESK_SL_NS4_8TiledMMAINS4_8MMA_AtomIJNS4_4SM904GMMA26MMA_64x256x16_F32F16F16_SSILNSP_5MajorE0ELSR_0ELNSP_7ScaleInE1ELSS_1EEEEEENS4_6LayoutINS5_IJSC_SC_SC_EEENS5_IJNSA_ILi0EEESX_SX_EEEEENS5_IJNS4_10UnderscoreES10_S10_EEEEENS4_13SM90_TMA_LOADENS4_14ComposedLayoutINS4_7SwizzleILi2ELi4ELi3EEENS4_18smem_ptr_flag_bitsILi16EEENSV_INS5_IJNSA_ILi8EEESI_EEENS5_IJSI_SC_EEEEEEEvNS4_8identityENS4_23SM90_TMA_LOAD_MULTICASTES1D_vS1E_EENS_8epilogue10collective6detail29Sm90TmaWarpSpecializedAdapterINS1I_15DefaultEpilogueISK_SL_SL_NS1H_6thread17LinearCombinationISK_Li1EffLNS1M_9ScaleType4KindE0ELNS_15FloatRoundStyleE2ESK_EENS1_15EpilogueDefaultEEEEEvvEEEEvNT_6ParamsE,@function
        .size           _ZN7cutlass13device_kernelINS_4gemm6kernel13GemmUniversalIN4cute5tupleIJiiiiEEENS1_10collective13CollectiveMmaINS1_34MainloopSm90TmaGmmaWarpSpecializedILi5ENS5_IJNS4_1CILi2EEENSA_ILi1EEESC_EEENS1_32KernelTmaWarpSpecializedPingpongEEENS5_IJNSA_ILi64EEENSA_ILi256EEENSA_ILi32EEEEEENS_6half_tENS5_IJlSC_lEEESK_SL_NS4_8TiledMMAINS4_8MMA_AtomIJNS4_4SM904GMMA26MMA_64x256x16_F32F16F16_SSILNSP_5MajorE0ELSR_0ELNSP_7ScaleInE1ELSS_1EEEEEENS4_6LayoutINS5_IJSC_SC_SC_EEENS5_IJNSA_ILi0EEESX_SX_EEEEENS5_IJNS4_10UnderscoreES10_S10_EEEEENS4_13SM90_TMA_LOADENS4_14ComposedLayoutINS4_7SwizzleILi2ELi4ELi3EEENS4_18smem_ptr_flag_bitsILi16EEENSV_INS5_IJNSA_ILi8EEESI_EEENS5_IJSI_SC_EEEEEEEvNS4_8identityENS4_23SM90_TMA_LOAD_MULTICASTES1D_vS1E_EENS_8epilogue10collective6detail29Sm90TmaWarpSpecializedAdapterINS1I_15DefaultEpilogueISK_SL_SL_NS1H_6thread17LinearCombinationISK_Li1EffLNS1M_9ScaleType4KindE0ELNS_15FloatRoundStyleE2ESK_EENS1_15EpilogueDefaultEEEEEvvEEEEvNT_6ParamsE,(.L_x_331 - _ZN7cutlass13device_kernelINS_4gemm6kernel13GemmUniversalIN4cute5tupleIJiiiiEEENS1_10collective13CollectiveMmaINS1_34MainloopSm90TmaGmmaWarpSpecializedILi5ENS5_IJNS4_1CILi2EEENSA_ILi1EEESC_EEENS1_32KernelTmaWarpSpecializedPingpongEEENS5_IJNSA_ILi64EEENSA_ILi256EEENSA_ILi32EEEEEENS_6half_tENS5_IJlSC_lEEESK_SL_NS4_8TiledMMAINS4_8MMA_AtomIJNS4_4SM904GMMA26MMA_64x256x16_F32F16F16_SSILNSP_5MajorE0ELSR_0ELNSP_7ScaleInE1ELSS_1EEEEEENS4_6LayoutINS5_IJSC_SC_SC_EEENS5_IJNSA_ILi0EEESX_SX_EEEEENS5_IJNS4_10UnderscoreES10_S10_EEEEENS4_13SM90_TMA_LOADENS4_14ComposedLayoutINS4_7SwizzleILi2ELi4ELi3EEENS4_18smem_ptr_flag_bitsILi16EEENSV_INS5_IJNSA_ILi8EEESI_EEENS5_IJSI_SC_EEEEEEEvNS4_8identityENS4_23SM90_TMA_LOAD_MULTICASTES1D_vS1E_EENS_8epilogue10collective6detail29Sm90TmaWarpSpecializedAdapterINS1I_15DefaultEpilogueISK_SL_SL_NS1H_6thread17LinearCombinationISK_Li1EffLNS1M_9ScaleType4KindE0ELNS_15FloatRoundStyleE2ESK_EENS1_15EpilogueDefaultEEEEEvvEEEEvNT_6ParamsE)
        .other          _ZN7cutlass13device_kernelINS_4gemm6kernel13GemmUniversalIN4cute5tupleIJiiiiEEENS1_10collective13CollectiveMmaINS1_34MainloopSm90TmaGmmaWarpSpecializedILi5ENS5_IJNS4_1CILi2EEENSA_ILi1EEESC_EEENS1_32KernelTmaWarpSpecializedPingpongEEENS5_IJNSA_ILi64EEENSA_ILi256EEENSA_ILi32EEEEEENS_6half_tENS5_IJlSC_lEEESK_SL_NS4_8TiledMMAINS4_8MMA_AtomIJNS4_4SM904GMMA26MMA_64x256x16_F32F16F16_SSILNSP_5MajorE0ELSR_0ELNSP_7ScaleInE1ELSS_1EEEEEENS4_6LayoutINS5_IJSC_SC_SC_EEENS5_IJNSA_ILi0EEESX_SX_EEEEENS5_IJNS4_10UnderscoreES10_S10_EEEEENS4_13SM90_TMA_LOADENS4_14ComposedLayoutINS4_7SwizzleILi2ELi4ELi3EEENS4_18smem_ptr_flag_bitsILi16EEENSV_INS5_IJNSA_ILi8EEESI_EEENS5_IJSI_SC_EEEEEEEvNS4_8identityENS4_23SM90_TMA_LOAD_MULTICASTES1D_vS1E_EENS_8epilogue10collective6detail29Sm90TmaWarpSpecializedAdapterINS1I_15DefaultEpilogueISK_SL_SL_NS1H_6thread17LinearCombinationISK_Li1EffLNS1M_9ScaleType4KindE0ELNS_15FloatRoundStyleE2ESK_EENS1_15EpilogueDefaultEEEEEvvEEEEvNT_6ParamsE,@"STO_CUDA_ENTRY STV_DEFAULT"
_ZN7cutlass13device_kernelINS_4gemm6kernel13GemmUniversalIN4cute5tupleIJiiiiEEENS1_10collective13CollectiveMmaINS1_34MainloopSm90TmaGmmaWarpSpecializedILi5ENS5_IJNS4_1CILi2EEENSA_ILi1EEESC_EEENS1_32KernelTmaWarpSpecializedPingpongEEENS5_IJNSA_ILi64EEENSA_ILi256EEENSA_ILi32EEEEEENS_6half_tENS5_IJlSC_lEEESK_SL_NS4_8TiledMMAINS4_8MMA_AtomIJNS4_4SM904GMMA26MMA_64x256x16_F32F16F16_SSILNSP_5MajorE0ELSR_0ELNSP_7ScaleInE1ELSS_1EEEEEENS4_6LayoutINS5_IJSC_SC_SC_EEENS5_IJNSA_ILi0EEESX_SX_EEEEENS5_IJNS4_10UnderscoreES10_S10_EEEEENS4_13SM90_TMA_LOADENS4_14ComposedLayoutINS4_7SwizzleILi2ELi4ELi3EEENS4_18smem_ptr_flag_bitsILi16EEENSV_INS5_IJNSA_ILi8EEESI_EEENS5_IJSI_SC_EEEEEEEvNS4_8identityENS4_23SM90_TMA_LOAD_MULTICASTES1D_vS1E_EENS_8epilogue10collective6detail29Sm90TmaWarpSpecializedAdapterINS1I_15DefaultEpilogueISK_SL_SL_NS1H_6thread17LinearCombinationISK_Li1EffLNS1M_9ScaleType4KindE0ELNS_15FloatRoundStyleE2ESK_EENS1_15EpilogueDefaultEEEEEvvEEEEvNT_6ParamsE:
[----:B------:R-:W0:Y:S02]  /*0000*/  LDC R1, c[0x0][0x28] ;  /* 0x00000a00ff017b82 */ /* 0x000e240000000800 */
[----:B0-----:R-:W-:Y:S01]  /*0010*/  VIADD R1, R1, 0xfffffff8 ;  /* 0xfffffff801017836 */ /* 0x001fe20000000000 */
[----:B------:R-:W0:Y:S01]  /*0020*/  S2R R4, SR_TID.X ;  /* 0x0000000000047919 */ /* 0x000e220000002100 */
[----:B------:R-:W-:Y:S01]  /*0030*/  ELECT P0, URZ, PT ;  /* 0x00000000003f782f */ /* 0x000fe20003800000 */
[----:B------:R-:W-:Y:S01]  /*0040*/  BSSY B0, `(.L_x_0) ;  /* 0x000000f000007945 */ /* 0x000fe20003800000 */
[--C-:B0-----:R-:W-:Y:S02]  /*0050*/  SHF.R.U32.HI R2, RZ, 0x5, R4.reuse ;  /* 0x00000005ff027819 */ /* 0x101fe40000011604 */
[----:B------:R-:W-:-:S03]  /*0060*/  SHF.R.U32.HI R7, RZ, 0x7, R4 ;  /* 0x00000007ff077819 */ /* 0x000fc60000011604 */
[----:B------:R-:W0:Y:S04]  /*0070*/  SHFL.IDX PT, R5, R2, RZ, 0x1f ;  /* 0x00001fff02057589 */ /* 0x000e2800000e0000 */
[----:B------:R1:W2:Y:S01]  /*0080*/  SHFL.IDX PT, R10, R7, RZ, 0x1f ;  /* 0x00001fff070a7589 */ /* 0x0002a200000e0000 */
[----:B0-----:R-:W-:-:S13]  /*0090*/  ISETP.NE.OR P0, PT, R5, RZ, !P0 ;  /* 0x000000ff0500720c */ /* 0x001fda0004705670 */
[----:B-12---:R-:W-:Y:S05]  /*00a0*/  @P0 BRA `(.L_x_1) ;  /* 0x0000000000200947 */ /* 0x006fea0003800000 */
[----:B------:R-:W-:Y:S02]  /*00b0*/  ULDC.64 UR4, c[0x0][0x198] ;  /* 0x0000660000047ab9 */ /* 0x000fe40000000a00 */
[----:B------:R-:W-:Y:S02]  /*00c0*/  UIADD3 UR6, UP0, UR4, 0xf0, URZ ;  /* 0x000000f004067890 */ /* 0x000fe4000ff1e03f */
[----:B------:R-:W-:Y:S02]  /*00d0*/  UIADD3 UR4, UP1, UR4, 0x1f0, URZ ;  /* 0x000001f004047890 */ /* 0x000fe4000ff3e03f */
[----:B------:R-:W-:Y:S02]  /*00e0*/  UIADD3.X UR7, URZ, UR5, URZ, UP0, !UPT ;  /* 0x000000053f077290 */ /* 0x000fe400087fe43f */
[----:B------:R-:W-:-:S07]  /*00f0*/  UIADD3.X UR5, URZ, UR5, URZ, UP1, !UPT ;  /* 0x000000053f057290 */ /* 0x000fce0008ffe43f */
[----:B------:R0:W-:Y:S02]  /*0100*/  UTMACCTL.PF [UR6] ;  /* 0x00000000060079b9 */ /* 0x0001e40008040000 */
[----:B------:R0:W-:Y:S02]  /*0110*/  UTMACCTL.PF [UR4] ;  /* 0x00000000040079b9 */ /* 0x0001e40008040000 */
[----:B0-----:R-:W-:Y:S01]  /*0120*/  NOP ;  /* 0x0000000000007918 */ /* 0x001fe20000000000 */
.L_x_1:
[----:B------:R-:W-:Y:S05]  /*0130*/  BSYNC B0 ;  /* 0x0000000000007941 */ /* 0x000fea0003800000 */
.L_x_0:
[----:B------:R-:W0:Y:S01]  /*0140*/  SHFL.IDX PT, R8, R2, RZ, 0x1f ;  /* 0x00001fff02087589 */ /* 0x000e2200000e0000 */
[----:B------:R-:W-:-:S04]  /*0150*/  SHF.R.S32.HI R3, RZ, 0x1f, R4 ;  /* 0x0000001fff037819 */ /* 0x000fc80000011404 */
[----:B------:R-:W-:Y:S02]  /*0160*/  LEA.HI R3, R3, R4, RZ, 0x7 ;  /* 0x0000000403037211 */ /* 0x000fe400078f38ff */
[----:B0-----:R-:W-:-:S13]  /*0170*/  ISETP.NE.AND P0, PT, R8, RZ, PT ;  /* 0x000000ff0800720c */ /* 0x001fda0003f05270 */
[----:B------:R-:W-:Y:S05]  /*0180*/  @P0 BRA `(.L_x_2) ;  /* 0x0000000000600947 */ /* 0x000fea0003800000 */
[----:B------:R-:W0:Y:S01]  /*0190*/  S2UR UR8, SR_CgaCtaId ;  /* 0x00000000000879c3 */ /* 0x000e220000008800 */
[----:B------:R-:W-:Y:S01]  /*01a0*/  UMOV UR4, 0x400 ;  /* 0x0000040000047882 */ /* 0x000fe20000000000 */
[----:B------:R-:W-:Y:S01]  /*01b0*/  UMOV UR5, 0x1 ;  /* 0x0000000100057882 */ /* 0x000fe20000000000 */
[----:B------:R-:W-:Y:S01]  /*01c0*/  UMOV UR6, 0x2 ;  /* 0x0000000200067882 */ /* 0x000fe20000000000 */
[----:B------:R-:W-:Y:S01]  /*01d0*/  ELECT P0, URZ, PT ;  /* 0x00000000003f782f */ /* 0x000fe20003800000 */
[----:B------:R-:W-:-:S04]  /*01e0*/  UIADD3 UR6, -UR6, 0x100000, URZ ;  /* 0x0010000006067890 */ /* 0x000fc8000fffe13f */
[----:B------:R-:W-:Y:S02]  /*01f0*/  USHF.L.U32 UR7, UR6, 0xb, URZ ;  /* 0x0000000b06077899 */ /* 0x000fe4000800063f */
[----:B------:R-:W-:Y:S02]  /*0200*/  USHF.L.U32 UR6, UR6, 0x1, URZ ;  /* 0x0000000106067899 */ /* 0x000fe4000800063f */
[----:B0-----:R-:W-:Y:S02]  /*0210*/  ULEA UR8, UR8, UR4, 0x18 ;  /* 0x0000000408087291 */ /* 0x001fe4000f8ec03f */
[----:B------:R-:W-:-:S04]  /*0220*/  UIADD3 UR4, -UR5, 0x100000, URZ ;  /* 0x0010000005047890 */ /* 0x000fc8000fffe13f */
[----:B------:R-:W-:Y:S02]  /*0230*/  USHF.L.U32 UR5, UR4, 0xb, URZ ;  /* 0x0000000b04057899 */ /* 0x000fe4000800063f */
[----:B------:R-:W-:Y:S01]  /*0240*/  USHF.L.U32 UR4, UR4, 0x1, URZ ;  /* 0x0000000104047899 */ /* 0x000fe2000800063f */
[----:B------:R-:W0:Y:S11]  /*0250*/  FENCE.VIEW.ASYNC.S ;  /* 0x00000000000073c6 */ /* 0x000e360000000000 */
[----:B0-----:R0:W1:Y:S01]  /*0260*/  SYNCS.EXCH.64 URZ, [UR8], UR4 ;  /* 0x00000004083f75b2 */ /* 0x0010620008000100 */
[----:B------:R0:W2:Y:S01]  /*0270*/  SYNCS.EXCH.64 URZ, [UR8+0x28], UR6 ;  /* 0x00002806083f75b2 */ /* 0x0000a20008000100 */
[----:B------:R0:W3:Y:S01]  /*0280*/  SYNCS.EXCH.64 URZ, [UR8+0x8], UR4 ;  /* 0x00000804083f75b2 */ /* 0x0000e20008000100 */
[----:B------:R0:W4:Y:S01]  /*0290*/  SYNCS.EXCH.64 URZ, [UR8+0x30], UR6 ;  /* 0x00003006083f75b2 */ /* 0x0001220008000100 */
[----:B------:R0:W0:Y:S01]  /*02a0*/  SYNCS.EXCH.64 URZ, [UR8+0x10], UR4 ;  /* 0x00001004083f75b2 */ /* 0x0000220008000100 */
[----:B------:R0:W0:Y:S01]  /*02b0*/  SYNCS.EXCH.64 URZ, [UR8+0x38], UR6 ;  /* 0x00003806083f75b2 */ /* 0x0000220008000100 */
[----:B------:R0:W0:Y:S01]  /*02c0*/  SYNCS.EXCH.64 URZ, [UR8+0x18], UR4 ;  /* 0x00001804083f75b2 */ /* 0x0000220008000100 */
[----:B------:R0:W0:Y:S01]  /*02d0*/  SYNCS.EXCH.64 URZ, [UR8+0x40], UR6 ;  /* 0x00004006083f75b2 */ /* 0x0000220008000100 */
[----:B------:R0:W0:Y:S01]  /*02e0*/  SYNCS.EXCH.64 URZ, [UR8+0x20], UR4 ;  /* 0x00002004083f75b2 */ /* 0x0000220008000100 */
[----:B------:R0:W0:Y:S01]  /*02f0*/  SYNCS.EXCH.64 URZ, [UR8+0x48], UR6 ;  /* 0x00004806083f75b2 */ /* 0x0000220008000100 */
[----:B------:R-:W-:Y:S01]  /*0300*/  NOP ;  /* 0x0000000000007918 */ /* 0x000fe20000000000 */
.L_x_2:
[----:B------:R-:W5:Y:S01]  /*0310*/  SHFL.IDX PT, R13, R2, RZ, 0x1f ;  /* 0x00001fff020d7589 */ /* 0x000f6200000e0000 */
[----:B------:R-:W1:Y:S01]  /*0320*/  S2UR UR12, SR_CTAID.X ;  /* 0x00000000000c79c3 */ /* 0x000e620000002500 */
[----:B------:R-:W-:Y:S02]  /*0330*/  LOP3.LUT R3, R3, 0xffffff80, RZ, 0xc0, !PT ;  /* 0xffffff8003037812 */ /* 0x000fe400078ec0ff */
[----:B------:R-:W-:Y:S01]  /*0340*/  ELECT P0, URZ, PT ;  /* 0x00000000003f782f */ /* 0x000fe20003800000 */
[----:B------:R2:W3:Y:S01]  /*0350*/  SHFL.IDX PT, R12, R2, RZ, 0x1f ;  /* 0x00001fff020c7589 */ /* 0x0004e200000e0000 */
[----:B------:R-:W-:Y:S01]  /*0360*/  ELECT P1, URZ, PT ;  /* 0x00000000003f782f */ /* 0x000fe20003820000 */
[----:B------:R-:W-:Y:S01]  /*0370*/  NOP ;  /* 0x0000000000007918 */ /* 0x000fe20000000000 */
[----:B------:R-:W-:Y:S01]  /*0380*/  IMAD.IADD R3, R4, 0x1, -R3 ;  /* 0x0000000104037824 */ /* 0x000fe200078e0a03 */
[----:B------:R-:W4:Y:S01]  /*0390*/  S2R R6, SR_CTAID.Y ;  /* 0x0000000000067919 */ /* 0x000f220000002600 */
[----:B0-----:R-:W-:Y:S01]  /*03a0*/  ULDC UR4, c[0x0][0x150] ;  /* 0x0000540000047ab9 */ /* 0x001fe20000000800 */
[----:B------:R-:W0:Y:S01]  /*03b0*/  LDC R14, c[0x0][0x144] ;  /* 0x00005100ff0e7b82 */ /* 0x000e220000000800 */
[----:B------:R-:W-:Y:S01]  /*03c0*/  UMOV UR11, 0x80 ;  /* 0x00000080000b7882 */ /* 0x000fe20000000000 */
[----:B------:R-:W-:Y:S01]  /*03d0*/  SHF.R.S32.HI R0, RZ, 0x1f, R3 ;  /* 0x0000001fff007819 */ /* 0x000fe20000011403 */
[----:B------:R-:W-:Y:S01]  /*03e0*/  NOP ;  /* 0x0000000000007918 */ /* 0x000fe20000000000 */
[C---:B------:R-:W-:Y:S01]  /*03f0*/  VIADD R35, R10.reuse, 0xffffffff ;  /* 0xffffffff0a237836 */ /* 0x040fe20000000000 */
[----:B------:R-:W-:Y:S01]  /*0400*/  ISETP.NE.AND P4, PT, R10, RZ, PT ;  /* 0x000000ff0a00720c */ /* 0x000fe20003f85270 */
[----:B------:R-:W-:Y:S01]  /*0410*/  IMAD.MOV.U32 R153, RZ, RZ, 0x1 ;  /* 0x00000001ff997424 */ /* 0x000fe200078e00ff */
[----:B------:R-:W-:Y:S01]  /*0420*/  LEA.HI R9, R0, R3, RZ, 0x3 ;  /* 0x0000000300097211 */ /* 0x000fe200078f18ff */
[----:B------:R-:W0:Y:S01]  /*0430*/  LDC R15, c[0x0][0x140] ;  /* 0x00005000ff0f7b82 */ /* 0x000e220000000800 */
[----:B------:R-:W-:-:S02]  /*0440*/  ISETP.GE.U32.AND P6, PT, R35, 0x2, PT ;  /* 0x000000022300780c */ /* 0x000fc40003fc6070 */
[--C-:B------:R-:W-:Y:S02]  /*0450*/  SHF.R.S32.HI R11, RZ, 0x3, R9.reuse ;  /* 0x00000003ff0b7819 */ /* 0x100fe40000011409 */
[----:B--2---:R-:W-:Y:S02]  /*0460*/  SHF.R.S32.HI R2, RZ, 0x1f, R9 ;  /* 0x0000001fff027819 */ /* 0x004fe40000011409 */
[----:B------:R-:W-:Y:S01]  /*0470*/  SHF.R.S32.HI R9, RZ, 0x1f, R8 ;  /* 0x0000001fff097819 */ /* 0x000fe20000011408 */
[----:B------:R-:W2:Y:S01]  /*0480*/  LDC R25, c[0x0][0x148] ;  /* 0x00005200ff197b82 */ /* 0x000ea20000000800 */
[----:B-----5:R-:W-:Y:S02]  /*0490*/  ISETP.NE.OR P0, PT, R13, RZ, !P0 ;  /* 0x000000ff0d00720c */ /* 0x020fe40004705670 */
[----:B-1----:R-:W-:Y:S02]  /*04a0*/  I2FP.F32.U32 R13, UR12 ;  /* 0x0000000c000d7c45 */ /* 0x002fe40008201000 */
[----:B------:R-:W-:-:S02]  /*04b0*/  LEA.HI R2, R2, R11, RZ, 0x2 ;  /* 0x0000000b02027211 */ /* 0x000fc400078f10ff */
[----:B------:R-:W-:Y:S01]  /*04c0*/  LEA.HI R9, R9, R8, RZ, 0x2 ;  /* 0x0000000809097211 */ /* 0x000fe200078f10ff */
[----:B------:R-:W-:Y:S01]  /*04d0*/  FMUL R13, R13, UR4 ;  /* 0x000000040d0d7c20 */ /* 0x000fe20008400000 */
[----:B---3--:R-:W-:Y:S01]  /*04e0*/  ISETP.NE.OR P1, PT, R12, RZ, !P1 ;  /* 0x000000ff0c00720c */ /* 0x008fe20004f25670 */
[----:B------:R-:W-:Y:S01]  /*04f0*/  ULDC UR4, c[0x0][0x154] ;  /* 0x0000550000047ab9 */ /* 0x000fe20000000800 */
[----:B------:R-:W-:Y:S02]  /*0500*/  LOP3.LUT R12, R2, 0xfffffffc, RZ, 0xc0, !PT ;  /* 0xfffffffc020c7812 */ /* 0x000fe400078ec0ff */
[----:B------:R-:W-:Y:S01]  /*0510*/  LOP3.LUT R9, R9, 0x3ffffffc, RZ, 0xc0, !PT ;  /* 0x3ffffffc09097812 */ /* 0x000fe200078ec0ff */
[----:B------:R-:W1:Y:S01]  /*0520*/  F2I.U32.TRUNC.NTZ R13, R13 ;  /* 0x0000000d000d7305 */ /* 0x000e62000020f000 */
[----:B------:R-:W-:Y:S01]  /*0530*/  SHF.R.S32.HI R2, RZ, 0x1f, R5 ;  /* 0x0000001fff027819 */ /* 0x000fe20000011405 */
[----:B------:R-:W-:Y:S01]  /*0540*/  IMAD.IADD R12, R11, 0x1, -R12 ;  /* 0x000000010b0c7824 */ /* 0x000fe200078e0a0c */
[----:B------:R-:W-:Y:S01]  /*0550*/  VOTEU.ALL UP1, P0 ;  /* 0x00000000003f7886 */ /* 0x000fe20000020000 */
[----:B------:R-:W-:Y:S01]  /*0560*/  IMAD.IADD R9, R8, 0x1, -R9 ;  /* 0x0000000108097824 */ /* 0x000fe200078e0a09 */
[----:B------:R-:W-:Y:S01]  /*0570*/  LEA.HI R2, R2, R5, RZ, 0x2 ;  /* 0x0000000502027211 */ /* 0x000fe200078f10ff */
[----:B------:R-:W-:Y:S01]  /*0580*/  VOTEU.ALL UP0, P0 ;  /* 0x00000000003f7886 */ /* 0x000fe20000000000 */
[----:B----4-:R-:W-:Y:S01]  /*0590*/  I2FP.F32.U32 R8, R6 ;  /* 0x0000000600087245 */ /* 0x010fe20000201000 */
[----:B------:R-:W-:Y:S01]  /*05a0*/  IMAD R9, R9, 0x4, R12 ;  /* 0x0000000409097824 */ /* 0x000fe200078e020c */
[----:B------:R-:W-:Y:S01]  /*05b0*/  LOP3.LUT R2, R2, 0xfffffffc, RZ, 0xc0, !PT ;  /* 0xfffffffc02027812 */ /* 0x000fe200078ec0ff */
[----:B------:R-:W-:Y:S01]  /*05c0*/  VOTEU.ALL UP2, P1 ;  /* 0x00000000003f7886 */ /* 0x000fe20000840000 */
[----:B------:R-:W3:Y:S01]  /*05d0*/  @!UP1 S2UR UR7, SR_CgaCtaId ;  /* 0x00000000000799c3 */ /* 0x000ee20000008800 */
[----:B------:R-:W-:Y:S01]  /*05e0*/  FMUL R8, R8, UR4 ;  /* 0x0000000408087c20 */ /* 0x000fe20008400000 */
[----:B------:R-:W-:Y:S01]  /*05f0*/  IMAD.SHL.U32 R152, R9, 0x4, RZ ;  /* 0x0000000409987824 */ /* 0x000fe200078e00ff */
[----:B------:R-:W-:Y:S01]  /*0600*/  UMOV UR4, 0x20 ;  /* 0x0000002000047882 */ /* 0x000fe20000000000 */
[----:B------:R-:W-:Y:S01]  /*0610*/  IMAD.IADD R5, R5, 0x1, -R2 ;  /* 0x0000000105057824 */ /* 0x000fe200078e0a02 */
[----:B------:R-:W-:Y:S01]  /*0620*/  LEA.HI R2, R9, R9, RZ, 0x1 ;  /* 0x0000000909027211 */ /* 0x000fe200078f08ff */
[----:B-1----:R-:W-:Y:S01]  /*0630*/  IMAD.MOV R13, RZ, RZ, -R13 ;  /* 0x000000ffff0d7224 */ /* 0x002fe200078e0a0d */
[----:B------:R-:W1:Y:S01]  /*0640*/  F2I.U32.TRUNC.NTZ R8, R8 ;  /* 0x0000000800087305 */ /* 0x000e62000020f000 */
[----:B------:R-:W4:Y:S01]  /*0650*/  @!UP2 S2UR UR10, SR_CgaCtaId ;  /* 0x00000000000aa9c3 */ /* 0x000f220000008800 */
[----:B------:R-:W-:Y:S01]  /*0660*/  LOP3.LUT R2, R2, 0xfffffffe, RZ, 0xc0, !PT ;  /* 0xfffffffe02027812 */ /* 0x000fe200078ec0ff */
[----:B0-----:R-:W-:Y:S01]  /*0670*/  IMAD R21, R14, R13, UR12 ;  /* 0x0000000c0e157e24 */ /* 0x001fe2000f8e020d */
[----:B------:R-:W-:Y:S01]  /*0680*/  @!UP1 UMOV UR6, 0x400 ;  /* 0x0000040000069882 */ /* 0x000fe20000000000 */
[----:B------:R-:W-:-:S04]  /*0690*/  @!UP1 UIADD3 UR4, -UR4, 0x100000, URZ ;  /* 0x0010000004049890 */ /* 0x000fc8000fffe13f */
[----:B------:R-:W-:Y:S02]  /*06a0*/  @!UP1 USHF.L.U32 UR5, UR4, 0xb, URZ ;  /* 0x0000000b04059899 */ /* 0x000fe4000800063f */
[----:B------:R-:W-:Y:S01]  /*06b0*/  @!UP1 USHF.L.U32 UR4, UR4, 0x1, URZ ;  /* 0x0000000104049899 */ /* 0x000fe2000800063f */
[C---:B------:R-:W-:Y:S01]  /*06c0*/  LOP3.LUT R152, R9.reuse, 0xc, R152, 0x78, !PT ;  /* 0x0000000c09987812 */ /* 0x040fe200078e7898 */
[----:B------:R-:W-:Y:S01]  /*06d0*/  IMAD.IADD R2, R9, 0x1, -R2 ;  /* 0x0000000109027824 */ /* 0x000fe200078e0a02 */
[----:B------:R-:W-:Y:S01]  /*06e0*/  @!UP2 UMOV UR9, 0x400 ;  /* 0x000004000009a882 */ /* 0x000fe20000000000 */
[----:B------:R-:W-:Y:S01]  /*06f0*/  VOTEU.ALL UP3, P1 ;  /* 0x00000000003f7886 */ /* 0x000fe20000860000 */
[----:B------:R-:W-:Y:S01]  /*0700*/  VOTEU.ALL UP4, P1 ;  /* 0x00000000003f7886 */ /* 0x000fe20000880000 */
[----:B------:R-:W-:Y:S01]  /*0710*/  VOTEU.ALL UP5, P1 ;  /* 0x00000000003f7886 */ /* 0x000fe200008a0000 */
[----:B------:R-:W-:Y:S01]  /*0720*/  ISETP.NE.AND P3, PT, R2, R21, PT ;  /* 0x000000150200720c */ /* 0x000fe20003f65270 */
[----:B------:R0:W0:Y:S01]  /*0730*/  SHFL.IDX PT, R14, R7, RZ, 0x1f ;  /* 0x00001fff070e7589 */ /* 0x00002200000e0000 */
[----:B------:R-:W-:Y:S01]  /*0740*/  ISETP.EQ.U32.AND P2, PT, R15, 0x1, PT ;  /* 0x000000010f00780c */ /* 0x000fe20003f42070 */
[----:B-1----:R-:W-:Y:S01]  /*0750*/  IMAD.MOV R20, RZ, RZ, -R8 ;  /* 0x000000ffff147224 */ /* 0x002fe200078e0a08 */
[----:B---3--:R-:W-:-:S02]  /*0760*/  @!UP1 ULEA UR8, UR7, UR6, 0x18 ;  /* 0x0000000607089291 */ /* 0x008fc4000f8ec03f */
[----:B------:R-:W-:-:S04]  /*0770*/  @!UP2 UIADD3 UR6, -UR11, 0x100000, URZ ;  /* 0x001000000b06a890 */ /* 0x000fc8000fffe13f */
[----:B------:R-:W-:Y:S02]  /*0780*/  @!UP2 USHF.L.U32 UR7, UR6, 0xb, URZ ;  /* 0x0000000b0607a899 */ /* 0x000fe4000800063f */
[----:B------:R-:W-:Y:S01]  /*0790*/  @!UP2 USHF.L.U32 UR6, UR6, 0x1, URZ ;  /* 0x000000010606a899 */ /* 0x000fe2000800063f */
[----:B--2---:R-:W-:Y:S01]  /*07a0*/  IMAD R9, R25, R20, R6 ;  /* 0x0000001419097224 */ /* 0x004fe200078e0206 */
[----:B------:R-:W-:Y:S01]  /*07b0*/  VOTEU.ALL UP1, P0 ;  /* 0x00000000003f7886 */ /* 0x000fe20000020000 */
[----:B------:R-:W-:Y:S01]  /*07c0*/  LOP3.LUT P0, RZ, R3, 0x7, RZ, 0xc0, !PT ;  /* 0x0000000703ff7812 */ /* 0x000fe2000780c0ff */
[----:B----4-:R-:W-:Y:S01]  /*07d0*/  @!UP2 ULEA UR9, UR10, UR9, 0x18 ;  /* 0x000000090a09a291 */ /* 0x010fe2000f8ec03f */
[----:B------:R-:W-:Y:S01]  /*07e0*/  @P3 LEA.HI R2, R152, R152, RZ, 0x1 ;  /* 0x0000009898023211 */ /* 0x000fe200078f08ff */
[----:B------:R-:W-:Y:S01]  /*07f0*/  VOTEU.ALL UP2, P1 ;  /* 0x00000000003f7886 */ /* 0x000fe20000840000 */
[----:B------:R-:W-:Y:S01]  /*0800*/  ISETP.NE.AND P1, PT, R5, 0x3, PT ;  /* 0x000000030500780c */ /* 0x000fe20003f25270 */
[----:B------:R-:W1:Y:S02]  /*0810*/  FENCE.VIEW.ASYNC.S ;  /* 0x00000000000073c6 */ /* 0x000e640000000000 */
[----:B-1----:R1:W2:Y:S01]  /*0820*/  @!UP0 SYNCS.EXCH.64 URZ, [UR8+0x80], UR4 ;  /* 0x00008004083f85b2 */ /* 0x0022a20008000100 */
[----:B------:R-:W-:-:S02]  /*0830*/  @P3 SHF.R.S32.HI R2, RZ, 0x1, R2 ;  /* 0x00000001ff023819 */ /* 0x000fc40000011402 */
[----:B------:R-:W-:Y:S02]  /*0840*/  ISETP.EQ.OR P1, PT, R5, RZ, !P1 ;  /* 0x000000ff0500720c */ /* 0x000fe40004f22670 */
[----:B------:R-:W-:Y:S02]  /*0850*/  @P3 ISETP.NE.AND P5, PT, R2, R9, PT ;  /* 0x000000090200320c */ /* 0x000fe40003fa5270 */
[----:B------:R-:W-:Y:S02]  /*0860*/  ISETP.LT.U32.AND P0, PT, R152, 0x2, !P0 ;  /* 0x000000029800780c */ /* 0x000fe40004701070 */
[----:B------:R-:W-:Y:S02]  /*0870*/  ISETP.EQ.AND P1, PT, R10, RZ, P1 ;  /* 0x000000ff0a00720c */ /* 0x000fe40000f22270 */
[----:B------:R-:W-:Y:S02]  /*0880*/  SEL R2, RZ, 0x1, !P0 ;  /* 0x00000001ff027807 */ /* 0x000fe40004000000 */
[----:B------:R-:W-:-:S02]  /*0890*/  @P3 SEL R153, RZ, 0x1, P5 ;  /* 0x00000001ff993807 */ /* 0x000fc40002800000 */
[----:B------:R-:W-:Y:S01]  /*08a0*/  SEL R16, RZ, 0x1, !P1 ;  /* 0x00000001ff107807 */ /* 0x000fe20004800000 */
[----:B------:R1:W3:Y:S01]  /*08b0*/  @!UP1 SYNCS.EXCH.64 URZ, [UR8+0x88], UR4 ;  /* 0x00008804083f95b2 */ /* 0x0002e20008000100 */
[----:B------:R-:W-:Y:S01]  /*08c0*/  NOP ;  /* 0x0000000000007918 */ /* 0x000fe20000000000 */
[----:B------:R-:W-:Y:S02]  /*08d0*/  LOP3.LUT R153, R153, R2, RZ, 0xc0, !PT ;  /* 0x0000000299997212 */ /* 0x000fe400078ec0ff */
[----:B------:R-:W-:Y:S01]  /*08e0*/  SEL R16, R16, 0x2, P6 ;  /* 0x0000000210107807 */ /* 0x000fe20003000000 */
[----:B------:R1:W4:Y:S01]  /*08f0*/  @!UP2 SYNCS.EXCH.64 URZ, [UR9+0x60], UR6 ;  /* 0x00006006093fa5b2 */ /* 0x0003220008000100 */
[----:B------:R1:W0:Y:S01]  /*0900*/  @!UP3 SYNCS.EXCH.64 URZ, [UR9+0x68], UR6 ;  /* 0x00006806093fb5b2 */ /* 0x0002220008000100 */
[----:B------:R1:W0:Y:S01]  /*0910*/  @!UP4 SYNCS.EXCH.64 URZ, [UR9+0x70], UR6 ;  /* 0x00007006093fc5b2 */ /* 0x0002220008000100 */
[----:B------:R1:W0:Y:S01]  /*0920*/  @!UP5 SYNCS.EXCH.64 URZ, [UR9+0x78], UR6 ;  /* 0x00007806093fd5b2 */ /* 0x0002220008000100 */
[----:B------:R-:W-:Y:S01]  /*0930*/  NOP ;  /* 0x0000000000007918 */ /* 0x000fe20000000000 */
[----:B-12---:R-:W-:Y:S05]  /*0940*/  @!P2 BRA `(.L_x_3) ;  /* 0x000000000008a947 */ /* 0x006fea0003800000 */
[----:B0--34-:R-:W-:Y:S01]  /*0950*/  UCGABAR_ARV ;  /* 0x00000000000079c7 */ /* 0x019fe20008000000 */
[----:B------:R-:W-:Y:S05]  /*0960*/  BRA `(.L_x_4) ;  /* 0x0000000000047947 */ /* 0x000fea0003800000 */
.L_x_3:
[----:B0--34-:R-:W-:Y:S01]  /*0970*/  NOP ;  /* 0x0000000000007918 */ /* 0x019fe20000000000 */
.L_x_4:
[----:B------:R-:W-:Y:S01]  /*0980*/  ULDC.64 UR4, c[0x0][0x598] ;  /* 0x0001660000047ab9 */ /* 0x000fe20000000a00 */
[----:B------:R-:W-:Y:S01]  /*0990*/  ULDC.64 UR36, c[0x0][0x208] ;  /* 0x0000820000247ab9 */ /* 0x000fe20000000a00 */
[----:B------:R-:W-:-:S04]  /*09a0*/  ISETP.NE.U32.AND P0, PT, RZ, UR4, PT ;  /* 0x00000004ff007c0c */ /* 0x000fc8000bf05070 */
[----:B------:R-:W-:-:S13]  /*09b0*/  ISETP.NE.AND.EX P0, PT, RZ, UR5, PT, P0 ;  /* 0x00000005ff007c0c */ /* 0x000fda000bf05300 */
[----:B------:R-:W-:Y:S05]  /*09c0*/  @!P0 BRA `(.L_x_5) ;  /* 0x00000000001c8947 */ /* 0x000fea0003800000 */
[----:B------:R-:W0:Y:S02]  /*09d0*/  LDC.64 R8, c[0x0][0x598] ;  /* 0x00016600ff087b82 */ /* 0x000e240000000a00 */
[----:B0-----:R-:W2:Y:S02]  /*09e0*/  LDG.E.64 R8, desc[UR36][R8.64] ;  /* 0x0000002408087981 */ /* 0x001ea4000c1e1b00 */
[----:B--2---:R-:W-:-:S04]  /*09f0*/  ISETP.NE.U32.AND P0, PT, R8, RZ, PT ;  /* 0x000000ff0800720c */ /* 0x004fc80003f05070 */
[----:B------:R-:W-:-:S13]  /*0a00*/  ISETP.NE.AND.EX P0, PT, R9, RZ, PT, P0 ;  /* 0x000000ff0900720c */ /* 0x000fda0003f05300 */
[----:B------:R-:W-:Y:S05]  /*0a10*/  @!P0 BRA `(.L_x_5) ;  /* 0x0000000000088947 */ /* 0x000fea0003800000 */
[----:B------:R0:W5:Y:S01]  /*0a20*/  LD.E R154, desc[UR36][R8.64] ;  /* 0x00000024089a7980 */ /* 0x000162000c101900 */
[----:B------:R-:W-:Y:S05]  /*0a30*/  BRA `(.L_x_6) ;  /* 0x0000000000247947 */ /* 0x000fea0003800000 */
.L_x_5:
[----:B------:R-:W-:Y:S02]  /*0a40*/  ULDC.64 UR4, c[0x0][0x588] ;  /* 0x0001620000047ab9 */ /* 0x000fe40000000a00 */
[----:B------:R-:W-:-:S04]  /*0a50*/  ISETP.NE.U32.AND P0, PT, RZ, UR4, PT ;  /* 0x00000004ff007c0c */ /* 0x000fc8000bf05070 */
[----:B------:R-:W-:-:S13]  /*0a60*/  ISETP.NE.AND.EX P0, PT, RZ, UR5, PT, P0 ;  /* 0x00000005ff007c0c */ /* 0x000fda000bf05300 */
[----:B------:R-:W-:Y:S05]  /*0a70*/  @!P0 BRA `(.L_x_7) ;  /* 0x00000000000c8947 */ /* 0x000fea0003800000 */
[----:B------:R-:W0:Y:S02]  /*0a80*/  LDC.64 R154, c[0x0][0x588] ;  /* 0x00016200ff9a7b82 */ /* 0x000e240000000a00 */
[----:B0-----:R1:W5:Y:S01]  /*0a90*/  LDG.E R154, desc[UR36][R154.64] ;  /* 0x000000249a9a7981 */ /* 0x001362000c1e1900 */
[----:B------:R-:W-:Y:S05]  /*0aa0*/  BRA `(.L_x_6) ;  /* 0x0000000000087947 */ /* 0x000fea0003800000 */
.L_x_7:
[----:B------:R-:W-:Y:S02]  /*0ab0*/  ULDC UR4, c[0x0][0x580] ;  /* 0x0001600000047ab9 */ /* 0x000fe40000000800 */
[----:B------:R-:W-:-:S07]  /*0ac0*/  IMAD.U32 R154, RZ, RZ, UR4 ;  /* 0x00000004ff9a7e24 */ /* 0x000fce000f8e00ff */
.L_x_6:
[----:B------:R-:W-:Y:S02]  /*0ad0*/  ULDC.64 UR4, c[0x0][0x5a0] ;  /* 0x0001680000047ab9 */ /* 0x000fe40000000a00 */
[----:B------:R-:W-:-:S04]  /*0ae0*/  ISETP.NE.U32.AND P0, PT, RZ, UR4, PT ;  /* 0x00000004ff007c0c */ /* 0x000fc8000bf05070 */
[----:B------:R-:W-:-:S13]  /*0af0*/  ISETP.NE.AND.EX P0, PT, RZ, UR5, PT, P0 ;  /* 0x00000005ff007c0c */ /* 0x000fda000bf05300 */
[----:B------:R-:W-:Y:S05]  /*0b00*/  @!P0 BRA `(.L_x_8) ;  /* 0x00000000001c8947 */ /* 0x000fea0003800000 */
[----:B0-----:R-:W0:Y:S02]  /*0b10*/  LDC.64 R8, c[0x0][0x5a0] ;  /* 0x00016800ff087b82 */ /* 0x001e240000000a00 */
[----:B0-----:R-:W2:Y:S02]  /*0b20*/  LDG.E.64 R8, desc[UR36][R8.64] ;  /* 0x0000002408087981 */ /* 0x001ea4000c1e1b00 */
[----:B--2---:R-:W-:-:S04]  /*0b30*/  ISETP.NE.U32.AND P0, PT, R8, RZ, PT ;  /* 0x000000ff0800720c */ /* 0x004fc80003f05070 */
[----:B------:R-:W-:-:S13]  /*0b40*/  ISETP.NE.AND.EX P0, PT, R9, RZ, PT, P0 ;  /* 0x000000ff0900720c */ /* 0x000fda0003f05300 */
[----:B------:R-:W-:Y:S05]  /*0b50*/  @!P0 BRA `(.L_x_8) ;  /* 0x0000000000088947 */ /* 0x000fea0003800000 */
[----:B-1----:R0:W5:Y:S01]  /*0b60*/  LD.E R155, desc[UR36][R8.64] ;  /* 0x00000024089b7980 */ /* 0x002162000c101900 */
[----:B------:R-:W-:Y:S05]  /*0b70*/  BRA `(.L_x_9) ;  /* 0x0000000000247947 */ /* 0x000fea0003800000 */
.L_x_8:
[----:B------:R-:W-:Y:S02]  /*0b80*/  ULDC.64 UR4, c[0x0][0x590] ;  /* 0x0001640000047ab9 */ /* 0x000fe40000000a00 */
[----:B------:R-:W-:-:S04]  /*0b90*/  ISETP.NE.U32.AND P0, PT, RZ, UR4, PT ;  /* 0x00000004ff007c0c */ /* 0x000fc8000bf05070 */
[----:B------:R-:W-:-:S13]  /*0ba0*/  ISETP.NE.AND.EX P0, PT, RZ, UR5, PT, P0 ;  /* 0x00000005ff007c0c */ /* 0x000fda000bf05300 */
[----:B------:R-:W-:Y:S05]  /*0bb0*/  @!P0 BRA `(.L_x_10) ;  /* 0x00000000000c8947 */ /* 0x000fea0003800000 */
[----:B0-----:R-:W1:Y:S02]  /*0bc0*/  LDC.64 R8, c[0x0][0x590] ;  /* 0x00016400ff087b82 */ /* 0x001e640000000a00 */
[----:B-1----:R1:W5:Y:S01]  /*0bd0*/  LDG.E R155, desc[UR36][R8.64] ;  /* 0x00000024089b7981 */ /* 0x002362000c1e1900 */
[----:B------:R-:W-:Y:S05]  /*0be0*/  BRA `(.L_x_9) ;  /* 0x0000000000087947 */ /* 0x000fea0003800000 */
.L_x_10:
[----:B------:R-:W-:Y:S02]  /*0bf0*/  ULDC UR4, c[0x0][0x584] ;  /* 0x0001610000047ab9 */ /* 0x000fe40000000800 */
[----:B-1----:R-:W-:-:S07]  /*0c00*/  IMAD.U32 R155, RZ, RZ, UR4 ;  /* 0x00000004ff9b7e24 */ /* 0x002fce000f8e00ff */
.L_x_9:
[----:B------:R-:W2:Y:S01]  /*0c10*/  LDC R2, c[0x0][0x65c] ;  /* 0x00019700ff027b82 */ /* 0x000ea20000000800 */
[----:B------:R-:W-:Y:S01]  /*0c20*/  ULDC UR6, c[0x0][0x28c] ;  /* 0x0000a30000067ab9 */ /* 0x000fe20000000800 */
[----:B------:R-:W-:Y:S01]  /*0c30*/  ISETP.NE.AND P0, PT, R10, 0x2, PT ;  /* 0x000000020a00780c */ /* 0x000fe20003f05270 */
[----:B------:R-:W-:Y:S01]  /*0c40*/  UIADD3 UR6, UR6, 0x1f, URZ ;  /* 0x0000001f06067890 */ /* 0x000fe2000fffe03f */
[----:B01----:R-:W-:Y:S01]  /*0c50*/  IMAD.U32 R8, RZ, RZ, UR12 ;  /* 0x0000000cff087e24 */ /* 0x003fe2000f8e00ff */
[----:B------:R-:W-:Y:S01]  /*0c60*/  UMOV UR39, URZ ;  /* 0x0000003f00277c82 */ /* 0x000fe20008000000 */
[----:B------:R-:W-:Y:S01]  /*0c70*/  IMAD.MOV.U32 R9, RZ, RZ, RZ ;  /* 0x000000ffff097224 */ /* 0x000fe200078e00ff */
[----:B------:R-:W-:Y:S01]  /*0c80*/  USHF.R.S32.HI UR7, URZ, 0x1f, UR6 ;  /* 0x0000001f3f077899 */ /* 0x000fe20008011406 */
[----:B------:R-:W-:Y:S01]  /*0c90*/  UMOV UR38, URZ ;  /* 0x0000003f00267c82 */ /* 0x000fe20008000000 */
[----:B------:R-:W-:Y:S02]  /*0ca0*/  ULDC.64 UR8, c[0x0][0x650] ;  /* 0x0001940000087ab9 */ /* 0x000fe40000000a00 */
[----:B------:R-:W-:-:S04]  /*0cb0*/  ULEA.HI UR7, UR7, UR6, URZ, 0x5 ;  /* 0x0000000607077291 */ /* 0x000fc8000f8f283f */
[----:B------:R-:W-:Y:S01]  /*0cc0*/  USHF.R.S32.HI UR40, URZ, 0x5, UR7 ;  /* 0x000000053f287899 */ /* 0x000fe20008011407 */
[----:B--2---:R-:W-:-:S13]  /*0cd0*/  ISETP.NE.AND P1, PT, R2, 0x1, PT ;  /* 0x000000010200780c */ /* 0x004fda0003f25270 */
[----:B------:R-:W0:Y:S01]  /*0ce0*/  @P1 LDC R19, c[0x0][0x10] ;  /* 0x00000400ff131b82 */ /* 0x000e220000000800 */
[----:B------:R-:W-:Y:S02]  /*0cf0*/  @P1 IMAD.MOV.U32 R7, RZ, RZ, RZ ;  /* 0x000000ffff071224 */ /* 0x000fe400078e00ff */
[----:B------:R-:W-:-:S05]  /*0d00*/  @P1 IMAD.MOV.U32 R17, RZ, RZ, RZ ;  /* 0x000000ffff111224 */ /* 0x000fca00078e00ff */
[----:B------:R-:W1:Y:S01]  /*0d10*/  @!P1 LDC R11, c[0x0][0xc] ;  /* 0x00000300ff0b9b82 */ /* 0x000e620000000800 */
[----:B------:R-:W-:Y:S01]  /*0d20*/  ULDC UR4, c[0x0][0xc] ;  /* 0x0000030000047ab9 */ /* 0x000fe20000000800 */
[----:B------:R-:W-:Y:S02]  /*0d30*/  ULDC UR5, c[0x0][0x10] ;  /* 0x0000040000057ab9 */ /* 0x000fe40000000800 */
[----:B------:R-:W-:-:S04]  /*0d40*/  UIMAD.WIDE.U32 UR4, UR4, UR5, URZ ;  /* 0x00000005040472a5 */ /* 0x000fc8000f8e003f */
[----:B------:R-:W2:Y:S01]  /*0d50*/  LDC R2, c[0x0][0x14] ;  /* 0x00000500ff027b82 */ /* 0x000ea20000000800 */
[----:B0-----:R-:W-:-:S04]  /*0d60*/  @P1 IMAD.WIDE.U32 R18, R19, UR12, R6 ;  /* 0x0000000c13121c25 */ /* 0x001fc8000f8e0006 */
[----:B------:R-:W-:Y:S02]  /*0d70*/  @P1 IMAD.IADD R17, R19, 0x1, R17 ;  /* 0x0000000113111824 */ /* 0x000fe400078e0211 */
[----:B-1----:R-:W-:-:S04]  /*0d80*/  @!P1 IMAD.WIDE.U32 R8, R6, R11, R8 ;  /* 0x0000000b06089225 */ /* 0x002fc800078e0008 */
[----:B------:R-:W-:Y:S02]  /*0d90*/  @!P1 IMAD.MOV.U32 R18, RZ, RZ, R8 ;  /* 0x000000ffff129224 */ /* 0x000fe400078e0008 */
[----:B------:R-:W-:Y:S02]  /*0da0*/  @!P1 IMAD.MOV.U32 R17, RZ, RZ, R9 ;  /* 0x000000ffff119224 */ /* 0x000fe400078e0009 */
[----:B--2---:R-:W-:-:S04]  /*0db0*/  IMAD.WIDE.U32 R12, R2, UR4, RZ ;  /* 0x00000004020c7c25 */ /* 0x004fc8000f8e00ff */
[----:B------:R-:W-:Y:S01]  /*0dc0*/  IMAD R23, R2, UR5, RZ ;  /* 0x0000000502177c24 */ /* 0x000fe2000f8e02ff */
[----:B------:R0:W-:Y:S03]  /*0dd0*/  STL.64 [R1], R12 ;  /* 0x0000000c01007387 */ /* 0x0001e60000100a00 */
[----:B------:R-:W-:Y:S01]  /*0de0*/  IMAD.IADD R23, R13, 0x1, R23 ;  /* 0x000000010d177824 */ /* 0x000fe200078e0217 */
[----:B------:R-:W-:Y:S06]  /*0df0*/  @P0 BRA `(.L_x_11) ;  /* 0x0000000000200947 */ /* 0x000fec0003800000 */
[----:B------:R-:W-:Y:S01]  /*0e00*/  UISETP.GE.U32.AND UP0, UPT, UR40, 0x5, UPT ;  /* 0x000000052800788c */ /* 0x000fe2000bf06070 */
[----:B------:R-:W-:Y:S01]  /*0e10*/  IADD3 R18, P0, R18, R12, RZ ;  /* 0x0000000c12127210 */ /* 0x000fe20007f1e0ff */
[----:B------:R-:W-:Y:S01]  /*0e20*/  UIMAD.WIDE.U32 UR4, UR40, -0x33333333, URZ ;  /* 0xcccccccd280478a5 */ /* 0x000fe2000f8e003f */
[----:B------:R-:W-:-:S03]  /*0e30*/  UMOV UR38, URZ ;  /* 0x0000003f00267c82 */ /* 0x000fc60008000000 */
[----:B------:R-:W-:Y:S01]  /*0e40*/  USHF.R.U32.HI UR4, URZ, 0x2, UR5 ;  /* 0x000000023f047899 */ /* 0x000fe20008011605 */
[----:B------:R-:W-:-:S03]  /*0e50*/  IMAD.X R17, R23, 0x1, R17, P0 ;  /* 0x0000000117117824 */ /* 0x000fc600000e0611 */
[----:B------:R-:W-:Y:S02]  /*0e60*/  UIMAD UR39, UR4, -0x5, UR40 ;  /* 0xfffffffb042778a4 */ /* 0x000fe4000f8e0228 */
[----:B------:R-:W-:-:S12]  /*0e70*/  @UP0 ULOP3.LUT UR38, UR4, 0x1, URZ, 0xc0, !UPT ;  /* 0x0000000104260892 */ /* 0x000fd8000f8ec03f */
.L_x_11:
[----:B------:R-:W-:Y:S01]  /*0e80*/  ISETP.GE.U32.AND P0, PT, R18, UR8, PT ;  /* 0x0000000812007c0c */ /* 0x000fe2000bf06070 */
[----:B------:R-:W-:Y:S01]  /*0e90*/  IMAD.MOV.U32 R19, RZ, RZ, -0x1 ;  /* 0xffffffffff137424 */ /* 0x000fe200078e00ff */
[----:B------:R-:W-:Y:S01]  /*0ea0*/  PRMT R8, RZ, 0x7610, R8 ;  /* 0x00007610ff087816 */ /* 0x000fe20000000008 */
[----:B------:R-:W-:Y:S01]  /*0eb0*/  IMAD.MOV.U32 R22, RZ, RZ, -0x1 ;  /* 0xffffffffff167424 */ /* 0x000fe200078e00ff */
[----:B------:R-:W-:Y:S01]  /*0ec0*/  ISETP.GE.U32.AND.EX P0, PT, R17, UR9, PT, P0 ;  /* 0x0000000911007c0c */ /* 0x000fe2000bf06100 */
[----:B------:R-:W-:-:S12]  /*0ed0*/  IMAD.MOV.U32 R2, RZ, RZ, -0x1 ;  /* 0xffffffffff027424 */ /* 0x000fd800078e00ff */
[----:B------:R-:W-:Y:S05]  /*0ee0*/  @P0 BRA `(.L_x_12) ;  /* 0x00000004002c0947 */ /* 0x000fea0003800000 */
[----:B------:R-:W1:Y:S01]  /*0ef0*/  LDC.64 R26, c[0x0][0x628] ;  /* 0x00018a00ff1a7b82 */ /* 0x000e620000000a00 */
[----:B------:R-:W-:Y:S02]  /*0f00*/  IMAD.MOV.U32 R8, RZ, RZ, R18 ;  /* 0x000000ffff087224 */ /* 0x000fe400078e0012 */
[----:B------:R-:W-:-:S05]  /*0f10*/  IMAD.MOV.U32 R9, RZ, RZ, R17 ;  /* 0x000000ffff097224 */ /* 0x000fca00078e0011 */
[----:B------:R-:W2:Y:S08]  /*0f20*/  LDC R2, c[0x0][0x630] ;  /* 0x00018c00ff027b82 */ /* 0x000eb00000000800 */
[----:B------:R-:W3:Y:S01]  /*0f30*/  LDC.64 R28, c[0x0][0x620] ;  /* 0x00018800ff1c7b82 */ /* 0x000ee20000000a00 */
[----:B-1----:R-:W-:-:S04]  /*0f40*/  ISETP.NE.U32.AND P0, PT, R26, RZ, PT ;  /* 0x000000ff1a00720c */ /* 0x002fc80003f05070 */
[----:B------:R-:W-:-:S13]  /*0f50*/  ISETP.NE.AND.EX P0, PT, R27, RZ, PT, P0 ;  /* 0x000000ff1b00720c */ /* 0x000fda0003f05300 */
[----:B--23--:R-:W-:Y:S05]  /*0f60*/  @!P0 BRA `(.L_x_13) ;  /* 0x0000000000288947 */ /* 0x00cfea0003800000 */
[----:B0-----:R-:W0:Y:S02]  /*0f70*/  LDC R13, c[0x0][0x634] ;  /* 0x00018d00ff0d7b82 */ /* 0x001e240000000800 */
[----:B0-----:R-:W-:-:S05]  /*0f80*/  IADD3 R13, P0, R18, R13, RZ ;  /* 0x0000000d120d7210 */ /* 0x001fca0007f1e0ff */
[----:B------:R-:W-:-:S04]  /*0f90*/  IMAD.X R15, RZ, RZ, R17, P0 ;  /* 0x000000ffff0f7224 */ /* 0x000fc800000e0611 */
[----:B------:R-:W-:-:S04]  /*0fa0*/  IMAD.WIDE.U32 R8, R15, R26, RZ ;  /* 0x0000001a0f087225 */ /* 0x000fc800078e00ff */
[----:B------:R-:W-:-:S04]  /*0fb0*/  IMAD.WIDE.U32 R10, P0, R13, R27, R8 ;  /* 0x0000001b0d0a7225 */ /* 0x000fc80007800008 */
[----:B------:R-:W-:-:S04]  /*0fc0*/  IMAD.WIDE.U32 R8, R13, R26, RZ ;  /* 0x0000001a0d087225 */ /* 0x000fc800078e00ff */
[----:B------:R-:W-:Y:S01]  /*0fd0*/  IMAD.X R13, RZ, RZ, RZ, P0 ;  /* 0x000000ffff0d7224 */ /* 0x000fe200000e06ff */
[----:B------:R-:W-:Y:S01]  /*0fe0*/  IADD3 RZ, P0, R9, R10, RZ ;  /* 0x0000000a09ff7210 */ /* 0x000fe20007f1e0ff */
[----:B------:R-:W-:-:S04]  /*0ff0*/  IMAD.MOV.U32 R12, RZ, RZ, R11 ;  /* 0x000000ffff0c7224 */ /* 0x000fc800078e000b */
[----:B------:R-:W-:-:S08]  /*1000*/  IMAD.WIDE.U32.X R8, R15, R27, R12, P0 ;  /* 0x0000001b0f087225 */ /* 0x000fd000000e040c */
.L_x_13:
[----:B------:R-:W1:Y:S01]  /*1010*/  LDC.64 R32, c[0x0][0x640] ;  /* 0x00019000ff207b82 */ /* 0x000e620000000a00 */
[-C--:B------:R-:W-:Y:S01]  /*1020*/  SHF.R.U64 R30, R8, R2.reuse, R9 ;  /* 0x00000002081e7219 */ /* 0x080fe20000001209 */
[----:B------:R-:W-:Y:S01]  /*1030*/  IMAD.MOV.U32 R19, RZ, RZ, R17 ;  /* 0x000000ffff137224 */ /* 0x000fe200078e0011 */
[----:B------:R-:W-:Y:S01]  /*1040*/  SHF.R.U32.HI R2, RZ, R2, R9 ;  /* 0x00000002ff027219 */ /* 0x000fe20000011609 */
[----:B------:R-:W-:Y:S01]  /*1050*/  IMAD.MOV.U32 R26, RZ, RZ, 0x1 ;  /* 0x00000001ff1a7424 */ /* 0x000fe200078e00ff */
[----:B------:R-:W-:-:S03]  /*1060*/  IADD3 R11, P0, RZ, -R30, RZ ;  /* 0x8000001eff0b7210 */ /* 0x000fc60007f1e0ff */
[----:B------:R-:W2:Y:S02]  /*1070*/  LDC R10, c[0x0][0x618] ;  /* 0x00018600ff0a7b82 */ /* 0x000ea40000000800 */
[----:B------:R-:W-:-:S04]  /*1080*/  IMAD.X R9, RZ, RZ, ~R2, P0 ;  /* 0x000000ffff097224 */ /* 0x000fc800000e0e02 */
[-C--:B------:R-:W-:Y:S02]  /*1090*/  IMAD R2, R9, R28.reuse, RZ ;  /* 0x0000001c09027224 */ /* 0x080fe400078e02ff */
[----:B0-----:R-:W0:Y:S01]  /*10a0*/  LDC R13, c[0x0][0x608] ;  /* 0x00018200ff0d7b82 */ /* 0x001e220000000800 */
[----:B------:R-:W-:-:S04]  /*10b0*/  IMAD.WIDE.U32 R8, R11, R28, R18 ;  /* 0x0000001c0b087225 */ /* 0x000fc800078e0012 */
[----:B------:R-:W-:Y:S02]  /*10c0*/  IMAD R11, R11, R29, R2 ;  /* 0x0000001d0b0b7224 */ /* 0x000fe400078e0202 */
[----:B------:R-:W-:Y:S01]  /*10d0*/  IMAD.MOV.U32 R2, RZ, RZ, -0x1 ;  /* 0xffffffffff027424 */ /* 0x000fe200078e00ff */
[----:B------:R-:W3:Y:S01]  /*10e0*/  LDC R31, c[0x0][0x658] ;  /* 0x00019600ff1f7b82 */ /* 0x000ee20000000800 */
[----:B------:R-:W-:Y:S01]  /*10f0*/  IMAD.IADD R9, R9, 0x1, R11 ;  /* 0x0000000109097824 */ /* 0x000fe200078e020b */
[----:B-1----:R-:W-:-:S04]  /*1100*/  ISETP.NE.U32.AND P0, PT, R32, RZ, PT ;  /* 0x000000ff2000720c */ /* 0x002fc80003f05070 */
[----:B------:R-:W-:Y:S02]  /*1110*/  ISETP.NE.AND.EX P0, PT, R33, RZ, PT, P0 ;  /* 0x000000ff2100720c */ /* 0x000fe40003f05300 */
[----:B------:R-:W1:Y:S01]  /*1120*/  LDC R29, c[0x0][0x600] ;  /* 0x00018000ff1d7b82 */ /* 0x000e620000000800 */
[-CC-:B--2---:R-:W-:Y:S02]  /*1130*/  SHF.R.U64 R27, R8, R10.reuse, R9.reuse ;  /* 0x0000000a081b7219 */ /* 0x184fe40000001209 */
[----:B------:R-:W-:-:S05]  /*1140*/  SHF.R.U32.HI R8, RZ, R10, R9 ;  /* 0x0000000aff087219 */ /* 0x000fca0000011609 */
[----:B------:R-:W2:Y:S01]  /*1150*/  LDC R22, c[0x0][0x648] ;  /* 0x00019200ff167b82 */ /* 0x000ea20000000800 */
[-CC-:B0-----:R-:W-:Y:S02]  /*1160*/  SHF.R.U64 R34, R27, R13.reuse, R8.reuse ;  /* 0x0000000d1b227219 */ /* 0x181fe40000001208 */
[----:B------:R-:W-:-:S05]  /*1170*/  SHF.R.U32.HI R8, RZ, R13, R8 ;  /* 0x0000000dff087219 */ /* 0x000fca0000011608 */
[----:B------:R-:W0:Y:S01]  /*1180*/  LDC R24, c[0x0][0x638] ;  /* 0x00018e00ff187b82 */ /* 0x000e220000000800 */
[-CC-:B---3--:R-:W-:Y:S02]  /*1190*/  SHF.R.U64 R36, R34, R31.reuse, R8.reuse ;  /* 0x0000001f22247219 */ /* 0x188fe40000001208 */
[-C--:B------:R-:W-:Y:S02]  /*11a0*/  SHF.L.U32 R2, R2, R31.reuse, RZ ;  /* 0x0000001f02027219 */ /* 0x080fe400000006ff */
[----:B------:R-:W-:Y:S01]  /*11b0*/  SHF.R.U32.HI R9, RZ, R31, R8 ;  /* 0x0000001fff097219 */ /* 0x000fe20000011608 */
[----:B------:R-:W-:Y:S01]  /*11c0*/  IMAD.MOV.U32 R8, RZ, RZ, R36 ;  /* 0x000000ffff087224 */ /* 0x000fe200078e0024 */
[----:B------:R-:W-:Y:S01]  /*11d0*/  LOP3.LUT R15, RZ, R2, RZ, 0x33, !PT ;  /* 0x00000002ff0f7212 */ /* 0x000fe200078e33ff */
[----:B------:R-:W3:Y:S01]  /*11e0*/  LDC R28, c[0x0][0x610] ;  /* 0x00018400ff1c7b82 */ /* 0x000ee20000000800 */
[----:B------:R-:W-:Y:S05]  /*11f0*/  @!P0 BRA `(.L_x_14) ;  /* 0x0000000000288947 */ /* 0x000fea0003800000 */
[----:B------:R-:W4:Y:S02]  /*1200*/  LDC R13, c[0x0][0x64c] ;  /* 0x00019300ff0d7b82 */ /* 0x000f240000000800 */
[----:B----4-:R-:W-:-:S05]  /*1210*/  IADD3 R13, P0, R36, R13, RZ ;  /* 0x0000000d240d7210 */ /* 0x010fca0007f1e0ff */
        /* <DEDUP_REMOVED lines=8> */
.L_x_14:
[----:B--2---:R-:W-:Y:S01]  /*12a0*/  SHF.R.U64 R7, R8, R22, R9 ;  /* 0x0000001608077219 */ /* 0x004fe20000001209 */
[----:B-1----:R-:W-:Y:S01]  /*12b0*/  VIADD R8, R29, 0xffffffff ;  /* 0xffffffff1d087836 */ /* 0x002fe20000000000 */
[----:B------:R-:W-:Y:S01]  /*12c0*/  SHF.L.U32 R2, R26, R31, RZ ;  /* 0x0000001f1a027219 */ /* 0x000fe200000006ff */
[----:B------:R-:W-:Y:S01]  /*12d0*/  @P1 IMAD R21, R25, R20, R6 ;  /* 0x0000001419151224 */ /* 0x000fe200078e0206 */
[----:B------:R-:W-:Y:S01]  /*12e0*/  LOP3.LUT R15, R34, R15, RZ, 0xc0, !PT ;  /* 0x0000000f220f7212 */ /* 0x000fe200078ec0ff */
[----:B------:R-:W-:Y:S01]  /*12f0*/  IMAD.MOV R9, RZ, RZ, -R7 ;  /* 0x000000ffff097224 */ /* 0x000fe200078e0a07 */
[----:B------:R-:W-:-:S03]  /*1300*/  LOP3.LUT R8, R27, R8, RZ, 0xc0, !PT ;  /* 0x000000081b087212 */ /* 0x000fc600078ec0ff */
[----:B------:R-:W-:Y:S02]  /*1310*/  IMAD R6, R2, R7, R15 ;  /* 0x0000000702067224 */ /* 0x000fe400078e020f */
[----:B0-----:R-:W-:Y:S02]  /*1320*/  IMAD R2, R9, R24, R36 ;  /* 0x0000001809027224 */ /* 0x001fe400078e0224 */
[----:B---3--:R-:W-:Y:S02]  /*1330*/  IMAD R19, R6, R28, R21 ;  /* 0x0000001c06137224 */ /* 0x008fe400078e0215 */
[----:B------:R-:W-:Y:S02]  /*1340*/  IMAD R2, R2, R29, R8 ;  /* 0x0000001d02027224 */ /* 0x000fe400078e0208 */
[----:B------:R-:W-:-:S03]  /*1350*/  IMAD.MOV.U32 R6, RZ, RZ, 0x1 ;  /* 0x00000001ff067424 */ /* 0x000fc600078e00ff */
[----:B------:R-:W-:Y:S02]  /*1360*/  SEL R22, R2, R19, !P1 ;  /* 0x0000001302167207 */ /* 0x000fe40004800000 */
[----:B------:R-:W-:Y:S01]  /*1370*/  SEL R19, R19, R2, !P1 ;  /* 0x0000000213137207 */ /* 0x000fe20004800000 */
[----:B------:R-:W-:Y:S01]  /*1380*/  IMAD.MOV.U32 R2, RZ, RZ, R30 ;  /* 0x000000ffff027224 */ /* 0x000fe200078e001e */
[----:B------:R-:W-:-:S07]  /*1390*/  PRMT R8, R6, 0x7610, R8 ;  /* 0x0000761006087816 */ /* 0x000fce0000000008 */
.L_x_12:
[----:B------:R-:W-:Y:S05]  /*13a0*/  @!P2 BRA `(.L_x_15) ;  /* 0x00000000000ca947 */ /* 0x000fea0003800000 */
[----:B------:R-:W-:Y:S01]  /*13b0*/  UCGABAR_WAIT ;  /* 0x0000000000007dc7 */ /* 0x000fe20008000000 */
[----:B------:R-:W-:Y:S01]  /*13c0*/  CCTL.IVALL ;  /* 0x00000000ff00798f */ /* 0x000fe20002000000 */
[----:B------:R-:W-:Y:S05]  /*13d0*/  BRA `(.L_x_16) ;  /* 0x0000000000047947 */ /* 0x000fea0003800000 */
.L_x_15:
[----:B------:R-:W-:Y:S06]  /*13e0*/  BAR.SYNC.DEFER_BLOCKING 0x0 ;  /* 0x0000000000007b1d */ /* 0x000fec0000010000 */
.L_x_16:
[----:B------:R-:W-:Y:S05]  /*13f0*/  @!P4 BRA `(.L_x_17) ;  /* 0x0000008c00fcc947 */ /* 0x000fea0003800000 */
[----:B------:R-:W-:-:S13]  /*1400*/  ISETP.GT.U32.AND P0, PT, R35, 0x1, PT ;  /* 0x000000012300780c */ /* 0x000fda0003f04070 */
[----:B------:R-:W-:Y:S05]  /*1410*/  @P0 EXIT ;  /* 0x000000000000094d */ /* 0x000fea0003800000 */
.L_x_18:
[----:B------:R-:W-:-:S08]  /*1420*/  NOP ;  /* 0x0000000000007918 */ /* 0x000fd00000000000 */
[----:B------:R-:W1:Y:S02]  /*1430*/  USETMAXREG.TRY_ALLOC.CTAPOOL UP0, 0xe8 ;  /* 0x000000e8000079c8 */ /* 0x000e640008000600 */
[----:B-1----:R-:W-:-:S13]  /*1440*/  PLOP3.LUT P0, PT, PT, PT, UP0, 0x80, 0x0 ;  /* 0x000000000000781c */ /* 0x002fda0003f0f008 */
[----:B------:R-:W-:Y:S05]  /*1450*/  @!P0 BRA `(.L_x_18) ;  /* 0xfffffffc00f08947 */ /* 0x000fea000383ffff */
[----:B------:R-:W-:-:S13]  /*1460*/  LOP3.LUT P0, RZ, R8, 0xff, RZ, 0xc0, !PT ;  /* 0x000000ff08ff7812 */ /* 0x000fda000780c0ff */
[----:B------:R-:W-:Y:S05]  /*1470*/  @!P0 EXIT ;  /* 0x000000000000894d */ /* 0x000fea0003800000 */
[----:B------:R-:W1:Y:S01]  /*1480*/  S2UR UR4, SR_CgaCtaId ;  /* 0x00000000000479c3 */ /* 0x000e620000008800 */
[----:B------:R-:W-:Y:S01]  /*1490*/  VIADD R14, R14, 0xffffffff ;  /* 0xffffffff0e0e7836 */ /* 0x000fe20000000000 */
[CC--:B------:R-:W-:Y:S01]  /*14a0*/  LEA.HI R4, R0.reuse, R3.reuse, RZ, 0x2 ;  /* 0x0000000300047211 */ /* 0x0c0fe200078f10ff */
[----:B------:R-:W-:Y:S01]  /*14b0*/  UMOV UR41, 0x400 ;  /* 0x0000040000297882 */ /* 0x000fe20000000000 */
[----:B------:R-:W-:Y:S01]  /*14c0*/  LEA.HI R0, R0, R3, RZ, 0x5 ;  /* 0x0000000300007211 */ /* 0x000fe200078f28ff */
[----:B------:R-:W-:Y:S01]  /*14d0*/  UISETP.LT.AND UP0, UPT, UR40, 0x1, UPT ;  /* 0x000000012800788c */ /* 0x000fe2000bf01270 */
[----:B------:R-:W-:Y:S01]  /*14e0*/  R2UR UR42, R14 ;  /* 0x000000000e2a72ca */ /* 0x000fe200000e0000 */
[----:B------:R-:W-:Y:S01]  /*14f0*/  USHF.L.U32 UR44, UR40, 0x1, URZ ;  /* 0x00000001282c7899 */ /* 0x000fe2000800063f */
[--C-:B------:R-:W-:Y:S01]  /*1500*/  SHF.R.S32.HI R156, RZ, 0x2, R4.reuse ;  /* 0x00000002ff9c7819 */ /* 0x100fe20000011404 */
[----:B------:R-:W-:Y:S01]  /*1510*/  USEL UR43, UR40, 0x1, UP0 ;  /* 0x00000001282b7887 */ /* 0x000fe20008000000 */
[----:B------:R-:W-:-:S02]  /*1520*/  SHF.R.S32.HI R5, RZ, 0x1f, R4 ;  /* 0x0000001fff057819 */ /* 0x000fc40000011404 */
[----:B------:R-:W-:Y:S01]  /*1530*/  LOP3.LUT R158, R4, 0xfffffffc, RZ, 0xc0, !PT ;  /* 0xfffffffc049e7812 */ /* 0x000fe200078ec0ff */
[----:B------:R-:W-:Y:S01]  /*1540*/  UIADD3 UR43, -UR43, UR40, URZ ;  /* 0x000000282b2b7290 */ /* 0x000fe2000fffe13f */
[----:B------:R-:W-:Y:S02]  /*1550*/  LEA.HI R5, R5, R156, RZ, 0x3 ;  /* 0x0000009c05057211 */ /* 0x000fe400078f18ff */
[----:B------:R-:W-:Y:S01]  /*1560*/  ISETP.NE.AND P0, PT, R14, RZ, PT ;  /* 0x000000ff0e00720c */ /* 0x000fe20003f05270 */
[----:B------:R-:W-:Y:S01]  /*1570*/  IMAD.IADD R158, R3, 0x1, -R158 ;  /* 0x00000001039e7824 */ /* 0x000fe200078e0a9e */
[----:B------:R-:W-:Y:S01]  /*1580*/  LOP3.LUT R5, R5, 0xfffffff8, RZ, 0xc0, !PT ;  /* 0xfffffff805057812 */ /* 0x000fe200078ec0ff */
[----:B------:R-:W-:Y:S01]  /*1590*/  USHF.L.U32 UR42, UR42, 0x3, URZ ;  /* 0x000000032a2a7899 */ /* 0x000fe2000800063f */
[----:B------:R-:W-:Y:S02]  /*15a0*/  LOP3.LUT R174, R16, 0x1, RZ, 0xfc, !PT ;  /* 0x0000000110ae7812 */ /* 0x000fe400078efcff */
[----:B------:R-:W-:Y:S01]  /*15b0*/  SEL R175, RZ, 0x1, P0 ;  /* 0x00000001ffaf7807 */ /* 0x000fe20000000000 */
[----:B------:R-:W-:Y:S01]  /*15c0*/  IMAD.IADD R156, R156, 0x1, -R5 ;  /* 0x000000019c9c7824 */ /* 0x000fe200078e0a05 */
[----:B-1----:R-:W-:Y:S01]  /*15d0*/  ULEA UR41, UR4, UR41, 0x18 ;  /* 0x0000002904297291 */ /* 0x002fe2000f8ec03f */
[----:B------:R-:W-:Y:S01]  /*15e0*/  SHF.R.S32.HI R5, RZ, 0x5, R0 ;  /* 0x00000005ff057819 */ /* 0x000fe20000011400 */
[----:B------:R-:W-:Y:S01]  /*15f0*/  IMAD.U32 R160, RZ, RZ, UR42 ;  /* 0x0000002affa07e24 */ /* 0x000fe2000f8e00ff */
[----:B------:R-:W-:Y:S01]  /*1600*/  ULDC UR4, c[0x0][0x284] ;  /* 0x0000a10000047ab9 */ /* 0x000fe20000000800 */
[----:B------:R-:W-:Y:S01]  /*1610*/  UIADD3 UR45, UR41, 0x60, URZ ;  /* 0x00000060292d7890 */ /* 0x000fe2000fffe03f */
[--C-:B------:R-:W-:Y:S01]  /*1620*/  SHF.R.S32.HI R157, RZ, 0x1f, R156.reuse ;  /* 0x0000001fff9d7819 */ /* 0x100fe2000001149c */
[----:B------:R-:W-:Y:S01]  /*1630*/  IMAD R163, R5, -0x10, -R156 ;  /* 0xfffffff005a37824 */ /* 0x000fe200078e0a9c */
[----:B------:R-:W-:-:S02]  /*1640*/  LOP3.LUT R162, R160, 0x8, RZ, 0xc0, !PT ;  /* 0x00000008a0a27812 */ /* 0x000fc400078ec0ff */
[----:B------:R-:W-:Y:S01]  /*1650*/  LOP3.LUT R160, R160, 0x8, RZ, 0xc, !PT ;  /* 0x00000008a0a07812 */ /* 0x000fe200078e0cff */
[----:B------:R-:W-:Y:S01]  /*1660*/  IMAD.U32 R159, RZ, RZ, UR45 ;  /* 0x0000002dff9f7e24 */ /* 0x000fe2000f8e00ff */
[----:B------:R-:W-:Y:S01]  /*1670*/  LOP3.LUT R162, R162, 0x18, RZ, 0x3c, !PT ;  /* 0x00000018a2a27812 */ /* 0x000fe200078e3cff */
[----:B------:R-:W-:-:S04]  /*1680*/  IMAD.WIDE R156, R5, 0x10, R156 ;  /* 0x00000010059c7825 */ /* 0x000fc800078e029c */
[----:B------:R-:W-:Y:S02]  /*1690*/  VIADD R161, R159, UR42 ;  /* 0x0000002a9fa17c36 */ /* 0x000fe40008000000 */
[----:B------:R-:W-:-:S07]  /*16a0*/  VIADD R163, R163, UR4 ;  /* 0x00000004a3a37c36 */ /* 0x000fce0008000000 */
.L_x_294:
[----:B------:R-:W-:Y:S01]  /*16b0*/  SHF.L.U32 R0, R175, 0x1f, RZ ;  /* 0x0000001faf007819 */ /* 0x000fe200000006ff */
[----:B------:R-:W-:Y:S02]  /*16c0*/  ULDC UR4, c[0x0][0x28c] ;  /* 0x0000a30000047ab9 */ /* 0x000fe40000000800 */
[----:B------:R-:W-:Y:S01]  /*16d0*/  ISETP.LT.AND P1, PT, RZ, UR4, PT ;  /* 0x00000004ff007c0c */ /* 0x000fe2000bf21270 */
[----:B------:R-:W1:Y:S02]  /*16e0*/  SYNCS.PHASECHK.TRANS64.TRYWAIT P0, [R159+UR42], R0 ;  /* 0x000000009f0075a7 */ /* 0x000e64000800016a */
[----:B-1-34-:R-:W-:Y:S10]  /*16f0*/  @!P0 BRA `(.L_x_19) ;  /* 0x0000009c00788947 */ /* 0x01aff40003800000 */
.L_x_317:
[----:B------:R-:W-:Y:S05]  /*1700*/  @P1 BRA `(.L_x_20) ;  /* 0x0000000000401947 */ /* 0x000fea0003800000 */
[----:B-1----:R-:W-:Y:S01]  /*1710*/  MOV R0, 0x0 ;  /* 0x0000000000007802 */ /* 0x002fe20000000f00 */
[----:B------:R-:W-:Y:S01]  /*1720*/  ULDC.64 UR4, c[0x4][0x68] ;  /* 0x01001a0000047ab9 */ /* 0x000fe20000000a00 */
[----:B------:R-:W-:Y:S01]  /*1730*/  ULDC.64 UR6, c[0x4][0x8] ;  /* 0x0100020000067ab9 */ /* 0x000fe20000000a00 */
[----:B------:R-:W-:Y:S01]  /*1740*/  IMAD.U32 R4, RZ, RZ, UR4 ;  /* 0x00000004ff047e24 */ /* 0x000fe2000f8e00ff */
[----:B------:R1:W2:Y:S01]  /*1750*/  LDC.64 R14, c[0x4][R0] ;  /* 0x01000000000e7b82 */ /* 0x0002a20000000a00 */
[----:B------:R-:W-:Y:S01]  /*1760*/  IMAD.U32 R5, RZ, RZ, UR5 ;  /* 0x00000005ff057e24 */ /* 0x000fe2000f8e00ff */
[----:B------:R-:W-:Y:S01]  /*1770*/  ULDC.64 UR4, c[0x4][0x70] ;  /* 0x01001c0000047ab9 */ /* 0x000fe20000000a00 */
[----:B------:R-:W-:Y:S02]  /*1780*/  IMAD.U32 R10, RZ, RZ, UR6 ;  /* 0x00000006ff0a7e24 */ /* 0x000fe4000f8e00ff */
[----:B------:R-:W-:Y:S02]  /*1790*/  IMAD.U32 R6, RZ, RZ, UR4 ;  /* 0x00000004ff067e24 */ /* 0x000fe4000f8e00ff */
[----:B------:R-:W-:-:S02]  /*17a0*/  IMAD.U32 R7, RZ, RZ, UR5 ;  /* 0x00000005ff077e24 */ /* 0x000fc4000f8e00ff */
[----:B------:R-:W-:Y:S02]  /*17b0*/  IMAD.U32 R11, RZ, RZ, UR7 ;  /* 0x00000007ff0b7e24 */ /* 0x000fe4000f8e00ff */
[----:B------:R-:W-:Y:S02]  /*17c0*/  IMAD.MOV.U32 R8, RZ, RZ, 0x1e1 ;  /* 0x000001e1ff087424 */ /* 0x000fe400078e00ff */
[----:B0-----:R-:W-:Y:S02]  /*17d0*/  IMAD.MOV.U32 R12, RZ, RZ, 0x1 ;  /* 0x00000001ff0c7424 */ /* 0x001fe400078e00ff */
[----:B-1----:R-:W-:-:S07]  /*17e0*/  IMAD.MOV.U32 R13, RZ, RZ, RZ ;  /* 0x000000ffff0d7224 */ /* 0x002fce00078e00ff */
[----:B------:R-:W-:-:S07]  /*17f0*/  LEPC R20, `(.L_x_20) ;  /* 0x000000001014794e */ /* 0x000fce0000000000 */
[----:B--2--5:R-:W-:Y:S05]  /*1800*/  CALL.ABS.NOINC R14 ;  /* 0x000000000e007343 */ /* 0x024fea0003c00000 */
.L_x_20:
[----:B------:R-:W-:-:S13]  /*1810*/  ISETP.NE.AND P0, PT, R174, 0x3, PT ;  /* 0x00000003ae00780c */ /* 0x000fda0003f05270 */
[----:B------:R-:W-:Y:S05]  /*1820*/  @!P0 BRA `(.L_x_21) ;  /* 0x0000000000048947 */ /* 0x000fea0003800000 */
[----:B------:R-:W-:Y:S01]  /*1830*/  BPT.TRAP 0x1 ;  /* 0x000000040000795c */ /* 0x000fe20000300000 */
.L_x_21:
[----:B------:R-:W-:Y:S02]  /*1840*/  IMAD.U32 R3, RZ, RZ, UR39 ;  /* 0x00000027ff037e24 */ /* 0x000fe4000f8e00ff */
[----:B-1----:R-:W-:-:S03]  /*1850*/  IMAD.U32 R0, RZ, RZ, UR38 ;  /* 0x00000026ff007e24 */ /* 0x002fc6000f8e00ff */
[----:B------:R-:W-:Y:S02]  /*1860*/  LEA R3, R3, UR41, 0x3 ;  /* 0x0000002903037c11 */ /* 0x000fe4000f8e18ff */
[----:B------:R-:W-:-:S04]  /*1870*/  SHF.L.U32 R0, R0, 0x1f, RZ ;  /* 0x0000001f00007819 */ /* 0x000fc800000006ff */
[----:B------:R1:W2:Y:S01]  /*1880*/  SYNCS.PHASECHK.TRANS64.TRYWAIT P1, [R3+URZ], R0 ;  /* 0x00000000030075a7 */ /* 0x0002a2000802017f */
[----:B------:R-:W-:Y:S05]  /*1890*/  @!P0 BRA `(.L_x_22) ;  /* 0x0000000000048947 */ /* 0x000fea0003800000 */
[----:B------:R-:W-:Y:S01]  /*18a0*/  BPT.TRAP 0x1 ;  /* 0x000000040000795c */ /* 0x000fe20000300000 */
.L_x_22:
[----:B------:R-:W-:-:S05]  /*18b0*/  IMAD.U32 R4, RZ, RZ, UR43 ;  /* 0x0000002bff047e24 */ /* 0x000fca000f8e00ff */
[----:B------:R-:W-:Y:S01]  /*18c0*/  ISETP.GE.AND P2, PT, R4, 0x1, PT ;  /* 0x000000010400780c */ /* 0x000fe20003f46270 */
[----:B--2---:R-:W-:-:S12]  /*18d0*/  @P1 BRA `(.L_x_23) ;  /* 0x0000000000081947 */ /* 0x004fd80003800000 */
[----:B------:R-:W2:Y:S02]  /*18e0*/  SYNCS.PHASECHK.TRANS64.TRYWAIT P1, [R3+URZ], R0 ;  /* 0x00000000030075a7 */ /* 0x000ea4000802017f */
[----:B--2---:R-:W-:Y:S05]  /*18f0*/  @!P1 BRA `(.L_x_24) ;  /* 0x0000009c000c9947 */ /* 0x004fea0003800000 */
.L_x_23:
[----:B------:R-:W-:Y:S05]  /*1900*/  WARPSYNC.ALL ;  /* 0x0000000000007948 */ /* 0x000fea0003800000 */
[----:B------:R-:W-:Y:S01]  /*1910*/  UIADD3 UR4, UR41, 0x180, URZ ;  /* 0x0000018029047890 */ /* 0x000fe2000fffe03f */
[----:B------:R-:W-:Y:S01]  /*1920*/  WARPGROUP.ARRIVE ;  /* 0x00000000000079c5 */ /* 0x000fe20000000000 */
[----:B------:R-:W-:Y:S02]  /*1930*/  UIADD3 UR5, UR41, 0x5180, URZ ;  /* 0x0000518029057890 */ /* 0x000fe4000fffe03f */
[----:B------:R-:W-:Y:S02]  /*1940*/  USHF.R.U32.HI UR4, URZ, 0x4, UR4 ;  /* 0x000000043f047899 */ /* 0x000fe40008011604 */
[----:B------:R-:W-:-:S02]  /*1950*/  USHF.R.U32.HI UR5, URZ, 0x4, UR5 ;  /* 0x000000043f057899 */ /* 0x000fc40008011605 */
[----:B------:R-:W-:Y:S02]  /*1960*/  ULOP3.LUT UR4, UR4, 0x3fff, URZ, 0xc0, !UPT ;  /* 0x00003fff04047892 */ /* 0x000fe4000f8ec03f */
[----:B------:R-:W-:Y:S02]  /*1970*/  ULOP3.LUT UR5, UR5, 0x3fff, URZ, 0xc0, !UPT ;  /* 0x00003fff05057892 */ /* 0x000fe4000f8ec03f */
[----:B------:R-:W-:Y:S02]  /*1980*/  ULOP3.LUT UR10, UR4, 0x10000, URZ, 0xfc, !UPT ;  /* 0x00010000040a7892 */ /* 0x000fe4000f8efc3f */
[----:B------:R-:W-:Y:S02]  /*1990*/  ULOP3.LUT UR9, UR5, 0x10000, URZ, 0xfc, !UPT ;  /* 0x0001000005097892 */ /* 0x000fe4000f8efc3f */
[----:B------:R-:W-:Y:S02]  /*19a0*/  ULEA UR4, UR39, UR10, 0x8 ;  /* 0x0000000a27047291 */ /* 0x000fe4000f8e403f */
[----:B------:R-:W-:Y:S01]  /*19b0*/  ULEA UR6, UR39, UR9, 0xa ;  /* 0x0000000927067291 */ /* 0x000fe2000f8e503f */
[----:B------:R-:W-:Y:S01]  /*19c0*/  UMOV UR5, 0x80000020 ;  /* 0x8000002000057882 */ /* 0x000fe20000000000 */
[----:B------:R-:W-:-:S07]  /*19d0*/  UMOV UR7, 0x80000020 ;  /* 0x8000002000077882 */ /* 0x000fce0000000000 */
[----:B------:R-:W-:Y:S01]  /*19e0*/  HGMMA.64x256x16.F32 R24, gdesc[UR4], RZ, !UPT, gsb0 ;  /* 0x03e00000041879f0 */ /* 0x000fe2000c0008ff */
[----:B------:R-:W-:Y:S02]  /*19f0*/  UIADD3 UR4, UR4, 0x2, URZ ;  /* 0x0000000204047890 */ /* 0x000fe4000fffe03f */
[----:B------:R-:W-:Y:S01]  /*1a00*/  UIADD3 UR6, UR6, 0x2, URZ ;  /* 0x0000000206067890 */ /* 0x000fe2000fffe03f */
[----:B------:R-:W-:Y:S01]  /*1a10*/  UMOV UR5, 0x80000020 ;  /* 0x8000002000057882 */ /* 0x000fe20000000000 */
[----:B------:R-:W-:Y:S01]  /*1a20*/  UMOV UR7, 0x80000020 ;  /* 0x8000002000077882 */ /* 0x000fe20000000000 */
[----:B------:R-:W-:Y:S02]  /*1a30*/  WARPGROUP.DEPBAR.LE gsb0, 0x0 ;  /* 0x00008000000079c5 */ /* 0x000fe40000010000 */
[----:B------:R-:W-:-:S15]  /*1a40*/  WARPGROUP.ARRIVE ;  /* 0x00000000000079c5 */ /* 0x000fde0000000000 */
[----:B------:R-:W-:-:S05]  /*1a50*/  NOP ;  /* 0x0000000000007918 */ /* 0x000fca0000000000 */
[----:B------:R-:W-:Y:S03]  /*1a60*/  HGMMA.64x256x16.F32 R24, gdesc[UR4], R24, gsb0 ;  /* 0x03e00000041879f0 */ /* 0x000fe60008000818 */
[----:B------:R-:W-:Y:S02]  /*1a70*/  WARPGROUP.DEPBAR.LE gsb0, 0x0 ;  /* 0x00008000000079c5 */ /* 0x000fe40000010000 */
[----:B------:R-:W-:Y:S05]  /*1a80*/  @!P2 BRA `(.L_x_25) ;  /* 0x0000000000d8a947 */ /* 0x000fea0003800000 */
[----:B------:R-:W-:Y:S01]  /*1a90*/  UIADD3 UR4, UR39, 0x1, URZ ;  /* 0x0000000127047890 */ /* 0x000fe2000fffe03f */
[----:B-12---:R-:W-:Y:S02]  /*1aa0*/  IMAD.U32 R0, RZ, RZ, UR43 ;  /* 0x0000002bff007e24 */ /* 0x006fe4000f8e00ff */
[----:B------:R-:W-:Y:S01]  /*1ab0*/  IMAD.U32 R3, RZ, RZ, UR39 ;  /* 0x00000027ff037e24 */ /* 0x000fe2000f8e00ff */
[----:B------:R-:W-:-:S04]  /*1ac0*/  UISETP.NE.AND UP0, UPT, UR4, 0x5, UPT ;  /* 0x000000050400788c */ /* 0x000fc8000bf05270 */
[----:B------:R-:W-:Y:S02]  /*1ad0*/  USEL UR5, URZ, 0x1, UP0 ;  /* 0x000000013f057887 */ /* 0x000fe40008000000 */
[----:B------:R-:W-:Y:S02]  /*1ae0*/  USEL UR8, UR4, URZ, UP0 ;  /* 0x0000003f04087287 */ /* 0x000fe40008000000 */
[----:B------:R-:W-:-:S06]  /*1af0*/  ULOP3.LUT UR5, UR38, UR5, URZ, 0x3c, !UPT ;  /* 0x0000000526057292 */ /* 0x000fcc000f8e3c3f */
[----:B------:R-:W-:-:S07]  /*1b00*/  IMAD.U32 R6, RZ, RZ, UR5 ;  /* 0x00000005ff067e24 */ /* 0x000fce000f8e00ff */
.L_x_32:
[----:B------:R-:W-:Y:S05]  /*1b10*/  @!P0 BRA `(.L_x_26) ;  /* 0x0000000000048947 */ /* 0x000fea0003800000 */
[----:B------:R-:W-:Y:S01]  /*1b20*/  BPT.TRAP 0x1 ;  /* 0x000000040000795c */ /* 0x000fe20000300000 */
.L_x_26:
[----:B------:R-:W-:Y:S01]  /*1b30*/  ULEA UR4, UR8, UR41, 0x3 ;  /* 0x0000002908047291 */ /* 0x000fe2000f8e183f */
[----:B------:R-:W-:-:S08]  /*1b40*/  SHF.L.U32 R4, R6, 0x1f, RZ ;  /* 0x0000001f06047819 */ /* 0x000fd000000006ff */
[----:B------:R1:W2:Y:S01]  /*1b50*/  SYNCS.PHASECHK.TRANS64.TRYWAIT P1, [UR4], R4 ;  /* 0x00000004ff0075a7 */ /* 0x0002a20008020144 */
[----:B------:R-:W-:Y:S05]  /*1b60*/  @!P0 BRA `(.L_x_27) ;  /* 0x0000000000048947 */ /* 0x000fea0003800000 */
[----:B------:R-:W-:Y:S01]  /*1b70*/  BPT.TRAP 0x1 ;  /* 0x000000040000795c */ /* 0x000fe20000300000 */
.L_x_27:
[----:B--2---:R-:W-:Y:S05]  /*1b80*/  @P1 BRA `(.L_x_28) ;  /* 0x0000000000081947 */ /* 0x004fea0003800000 */
[----:B------:R-:W2:Y:S02]  /*1b90*/  SYNCS.PHASECHK.TRANS64.TRYWAIT P1, [UR4], R4 ;  /* 0x00000004ff0075a7 */ /* 0x000ea40008020144 */
[----:B--2---:R-:W-:Y:S05]  /*1ba0*/  @!P1 BRA `(.L_x_29) ;  /* 0x0000009800749947 */ /* 0x004fea0003800000 */
.L_x_28:
[----:B------:R-:W-:Y:S01]  /*1bb0*/  ULEA UR4, UR8, UR10, 0x8 ;  /* 0x0000000a08047291 */ /* 0x000fe2000f8e403f */
[----:B------:R-:W-:Y:S01]  /*1bc0*/  WARPGROUP.ARRIVE ;  /* 0x00000000000079c5 */ /* 0x000fe20000000000 */
[----:B------:R-:W-:Y:S01]  /*1bd0*/  ULEA UR6, UR8, UR9, 0xa ;  /* 0x0000000908067291 */ /* 0x000fe2000f8e503f */
[----:B------:R-:W-:Y:S01]  /*1be0*/  UMOV UR5, 0x80000020 ;  /* 0x8000002000057882 */ /* 0x000fe20000000000 */
[----:B------:R-:W-:-:S07]  /*1bf0*/  UMOV UR7, 0x80000020 ;  /* 0x8000002000077882 */ /* 0x000fce0000000000 */
[----:B------:R-:W-:Y:S01]  /*1c00*/  HGMMA.64x256x16.F32 R24, gdesc[UR4], R24, gsb0 ;  /* 0x03e00000041879f0 */ /* 0x000fe20008000818 */
        /* <DEDUP_REMOVED lines=10> */
[----:B------:R-:W-:Y:S01]  /*1cb0*/  BPT.TRAP 0x1 ;  /* 0x000000040000795c */ /* 0x000fe20000300000 */
.L_x_30:
[----:B------:R-:W-:-:S13]  /*1cc0*/  ISETP.NE.AND P1, PT, R153, RZ, PT ;  /* 0x000000ff9900720c */ /* 0x000fda0003f25270 */
[----:B-12---:R-:W-:-:S05]  /*1cd0*/  @P1 LEA R4, R3, UR41, 0x3 ;  /* 0x0000002903041c11 */ /* 0x006fca000f8e18ff */
[----:B------:R-:W-:-:S05]  /*1ce0*/  @P1 VIADD R5, R4, 0x28 ;  /* 0x0000002804051836 */ /* 0x000fca0000000000 */
[----:B------:R-:W-:-:S04]  /*1cf0*/  @P1 PRMT R5, R152, 0x654, R5 ;  /* 0x0000065498051816 */ /* 0x000fc80000000005 */
[----:B------:R1:W-:Y:S01]  /*1d00*/  @P1 SYNCS.ARRIVE.TRANS64.RED.A1T0 RZ, [R5+URZ], RZ ;  /* 0x000000ff05ff19a7 */ /* 0x0003e2000810043f */
[----:B------:R-:W-:-:S13]  /*1d10*/  ISETP.GT.U32.AND P1, PT, R16, 0x1, PT ;  /* 0x000000011000780c */ /* 0x000fda0003f24070 */
[----:B-1----:R-:W-:Y:S05]  /*1d20*/  @P1 BRA `(.L_x_31) ;  /* 0x0000000000041947 */ /* 0x002fea0003800000 */
[----:B------:R-:W-:Y:S01]  /*1d30*/  BPT.TRAP 0x1 ;  /* 0x000000040000795c */ /* 0x000fe20000300000 */
.L_x_31:
[----:B------:R-:W-:Y:S01]  /*1d40*/  UIADD3 UR8, UR8, 0x1, URZ ;  /* 0x0000000108087890 */ /* 0x000fe2000fffe03f */
[C---:B------:R-:W-:Y:S01]  /*1d50*/  ISETP.GT.AND P2, PT, R0.reuse, 0x1, PT ;  /* 0x000000010000780c */ /* 0x040fe20003f44270 */
[----:B------:R-:W-:Y:S02]  /*1d60*/  VIADD R3, R3, 0x1 ;  /* 0x0000000103037836 */ /* 0x000fe40000000000 */
[----:B------:R-:W-:Y:S01]  /*1d70*/  UISETP.NE.AND UP0, UPT, UR8, 0x5, UPT ;  /* 0x000000050800788c */ /* 0x000fe2000bf05270 */
[----:B------:R-:W-:Y:S02]  /*1d80*/  VIADD R0, R0, 0xffffffff ;  /* 0xffffffff00007836 */ /* 0x000fe40000000000 */
[C---:B------:R-:W-:Y:S01]  /*1d90*/  ISETP.NE.AND P1, PT, R3.reuse, 0x5, PT ;  /* 0x000000050300780c */ /* 0x040fe20003f25270 */
[----:B------:R-:W-:Y:S02]  /*1da0*/  USEL UR4, URZ, 0x1, UP0 ;  /* 0x000000013f047887 */ /* 0x000fe40008000000 */
[----:B------:R-:W-:Y:S01]  /*1db0*/  USEL UR8, UR8, URZ, UP0 ;  /* 0x0000003f08087287 */ /* 0x000fe20008000000 */
[----:B------:R-:W-:-:S03]  /*1dc0*/  SEL R3, R3, RZ, P1 ;  /* 0x000000ff03037207 */ /* 0x000fc60000800000 */
[----:B------:R-:W-:Y:S01]  /*1dd0*/  LOP3.LUT R6, R6, UR4, RZ, 0x3c, !PT ;  /* 0x0000000406067c12 */ /* 0x000fe2000f8e3cff */
[----:B------:R-:W-:Y:S07]  /*1de0*/  @P2 BRA `(.L_x_32) ;  /* 0xfffffffc00482947 */ /* 0x000fee000383ffff */
.L_x_25:
[----:B-12---:R-:W1:Y:S01]  /*1df0*/  LDC R0, c[0x0][0x28c] ;  /* 0x0000a300ff007b82 */ /* 0x006e620000000800 */
[----:B------:R2:W-:Y:S01]  /*1e00*/  SYNCS.ARRIVE.TRANS64.A1T0 RZ, [R160+UR45], RZ ;  /* 0x000000ffa0ff79a7 */ /* 0x0005e2000810002d */
[----:B-1----:R-:W-:-:S13]  /*1e10*/  ISETP.GE.AND P1, PT, R0, 0x1, PT ;  /* 0x000000010000780c */ /* 0x002fda0003f26270 */
[----:B--2---:R-:W-:Y:S05]  /*1e20*/  @!P1 BRA `(.L_x_33) ;  /* 0x0000000000449947 */ /* 0x004fea0003800000 */
[----:B------:R-:W-:Y:S05]  /*1e30*/  @!P0 BRA `(.L_x_34) ;  /* 0x0000000000048947 */ /* 0x000fea0003800000 */
[----:B------:R-:W-:Y:S01]  /*1e40*/  BPT.TRAP 0x1 ;  /* 0x000000040000795c */ /* 0x000fe20000300000 */
.L_x_34:
[----:B------:R-:W-:-:S13]  /*1e50*/  ISETP.NE.AND P0, PT, R153, RZ, PT ;  /* 0x000000ff9900720c */ /* 0x000fda0003f05270 */
[----:B------:R-:W-:-:S05]  /*1e60*/  VOTEU.ANY UP0, P0 ;  /* 0x00000000003f7886 */ /* 0x000fca0000000100 */
[----:B------:R-:W-:-:S06]  /*1e70*/  @UP0 UIADD3 UR4, UR43, UR39, URZ ;  /* 0x000000272b040290 */ /* 0x000fcc000fffe03f */
[----:B------:R-:W-:Y:S02]  /*1e80*/  IMAD.U32 R4, RZ, RZ, UR4 ;  /* 0x00000004ff047e24 */ /* 0x000fe4000f8e00ff */
[----:B------:R-:W-:Y:S02]  /*1e90*/  IMAD.U32 R3, RZ, RZ, UR4 ;  /* 0x00000004ff037e24 */ /* 0x000fe4000f8e00ff */
[----:B------:R-:W-:-:S05]  /*1ea0*/  @P0 IMAD.WIDE.U32 R4, R4, -0x33333333, RZ ;  /* 0xcccccccd04040825 */ /* 0x000fca00078e00ff */
[----:B------:R-:W-:-:S05]  /*1eb0*/  @P0 SHF.R.U32.HI R0, RZ, 0x2, R5 ;  /* 0x00000002ff000819 */ /* 0x000fca0000011605 */
[----:B------:R-:W-:-:S05]  /*1ec0*/  @P0 IMAD R0, R0, -0x5, R3 ;  /* 0xfffffffb00000824 */ /* 0x000fca00078e0203 */
[----:B------:R-:W-:-:S05]  /*1ed0*/  @P0 LEA R0, R0, UR41, 0x3 ;  /* 0x0000002900000c11 */ /* 0x000fca000f8e18ff */
[----:B------:R-:W-:-:S05]  /*1ee0*/  @P0 VIADD R3, R0, 0x28 ;  /* 0x0000002800030836 */ /* 0x000fca0000000000 */
[----:B------:R-:W-:-:S04]  /*1ef0*/  @P0 PRMT R3, R152, 0x654, R3 ;  /* 0x0000065498030816 */ /* 0x000fc80000000003 */
[----:B------:R1:W-:Y:S01]  /*1f00*/  @P0 SYNCS.ARRIVE.TRANS64.RED.A1T0 RZ, [R3+URZ], RZ ;  /* 0x000000ff03ff09a7 */ /* 0x0003e2000810043f */
[----:B------:R-:W-:-:S13]  /*1f10*/  ISETP.GT.U32.AND P0, PT, R16, 0x1, PT ;  /* 0x000000011000780c */ /* 0x000fda0003f04070 */
[----:B-1----:R-:W-:Y:S05]  /*1f20*/  @P0 BRA `(.L_x_33) ;  /* 0x0000000000040947 */ /* 0x002fea0003800000 */
[----:B------:R-:W-:Y:S01]  /*1f30*/  BPT.TRAP 0x1 ;  /* 0x000000040000795c */ /* 0x000fe20000300000 */
.L_x_33:
[----:B------:R-:W-:Y:S01]  /*1f40*/  SHF.L.U32 R0, R175, 0x1f, RZ ;  /* 0x0000001faf007819 */ /* 0x000fe200000006ff */
[----:B------:R-:W-:Y:S01]  /*1f50*/  UIADD3 UR39, UR44, UR39, URZ ;  /* 0x000000272c277290 */ /* 0x000fe2000fffe03f */
[----:B------:R-:W1:Y:S01]  /*1f60*/  LDC R15, c[0x0][0x288] ;  /* 0x0000a200ff0f7b82 */ /* 0x000e620000000800 */
[----:B------:R-:W-:Y:S01]  /*1f70*/  UISETP.GE.U32.AND UP1, UPT, UR44, 0x5, UPT ;  /* 0x000000052c00788c */ /* 0x000fe2000bf26070 */
[----:B------:R-:W-:Y:S01]  /*1f80*/  IMAD.SHL.U32 R8, R158, 0x2, RZ ;  /* 0x000000029e087824 */ /* 0x000fe200078e00ff */
[----:B------:R-:W-:Y:S02]  /*1f90*/  UISETP.GT.U32.AND UP0, UPT, UR39, 0x4, UPT ;  /* 0x000000042700788c */ /* 0x000fe4000bf04070 */
[----:B------:R-:W-:Y:S02]  /*1fa0*/  UIMAD.WIDE.U32 UR4, UR39, -0x33333333, URZ ;  /* 0xcccccccd270478a5 */ /* 0x000fe4000f8e003f */
[----:B------:R-:W-:Y:S01]  /*1fb0*/  UISETP.LT.U32.AND UP0, UPT, UR44, 0x5, UP0 ;  /* 0x000000052c00788c */ /* 0x000fe20008701070 */
[----:B------:R-:W2:Y:S01]  /*1fc0*/  SYNCS.PHASECHK.TRANS64.TRYWAIT P0, [R159+UR42+0x10], R0 ;  /* 0x000010009f0075a7 */ /* 0x000ea2000800016a */
[----:B------:R-:W-:Y:S01]  /*1fd0*/  USHF.R.U32.HI UR4, URZ, 0x2, UR5 ;  /* 0x000000023f047899 */ /* 0x000fe20008011605 */
[----:B------:R-:W-:Y:S01]  /*1fe0*/  SHF.R.S32.HI R9, RZ, 0x1f, R8 ;  /* 0x0000001fff097819 */ /* 0x000fe20000011408 */
[----:B------:R-:W-:-:S02]  /*1ff0*/  USEL UR6, URZ, 0x1, !UP0 ;  /* 0x000000013f067887 */ /* 0x000fc4000c000000 */
[----:B------:R-:W-:Y:S02]  /*2000*/  UIMAD UR39, UR4, -0x5, UR39 ;  /* 0xfffffffb042778a4 */ /* 0x000fe4000f8e0227 */
[----:B------:R-:W-:-:S04]  /*2010*/  ULOP3.LUT UR38, UR38, UR6, URZ, 0x3c, !UPT ;  /* 0x0000000626267292 */ /* 0x000fc8000f8e3c3f */
[----:B------:R-:W-:Y:S01]  /*2020*/  @UP1 ULOP3.LUT UR38, UR38, 0x1, UR4, 0x78, !UPT ;  /* 0x0000000126261892 */ /* 0x000fe2000f8e7804 */
[----:B-12---:R-:W-:Y:S11]  /*2030*/  @!P0 BRA `(.L_x_35) ;  /* 0x0000009400688947 */ /* 0x006ff60003800000 */
.L_x_318:
[----:B------:R-:W-:Y:S01]  /*2040*/  IMAD.SHL.U32 R14, R19, 0x40, RZ ;  /* 0x00000040130e7824 */ /* 0x000fe200078e00ff */
[----:B------:R-:W-:Y:S01]  /*2050*/  ULDC UR6, c[0x0][0x284] ;  /* 0x0000a10000067ab9 */ /* 0x000fe20000000800 */
[----:B0-----:R-:W-:Y:S01]  /*2060*/  IMAD.SHL.U32 R12, R22, 0x100, RZ ;  /* 0x00000100160c7824 */ /* 0x001fe200078e00ff */
[----:B------:R-:W-:Y:S01]  /*2070*/  SHF.R.S32.HI R165, RZ, 0x1f, R2 ;  /* 0x0000001fffa57819 */ /* 0x000fe20000011402 */
[----:B------:R-:W-:Y:S01]  /*2080*/  ULDC.64 UR4, c[0x0][0x5d0] ;  /* 0x0001740000047ab9 */ /* 0x000fe20000000a00 */
[----:B------:R-:W-:Y:S01]  /*2090*/  ISETP.GE.AND P0, PT, R14, UR6, PT ;  /* 0x000000060e007c0c */ /* 0x000fe2000bf06270 */
[----:B------:R-:W-:Y:S01]  /*20a0*/  IMAD.WIDE.U32 R4, R2, UR4, R8 ;  /* 0x0000000402047c25 */ /* 0x000fe2000f8e0008 */
[----:B------:R-:W-:Y:S02]  /*20b0*/  SHF.R.S32.HI R13, RZ, 0x1f, R12 ;  /* 0x0000001fff0d7819 */ /* 0x000fe4000001140c */
[C---:B------:R-:W-:Y:S01]  /*20c0*/  ISETP.GE.OR P0, PT, R12.reuse, R15, P0 ;  /* 0x0000000f0c00720c */ /* 0x040fe20000706670 */
[----:B------:R-:W-:Y:S01]  /*20d0*/  IMAD R3, R165, UR4, RZ ;  /* 0x00000004a5037c24 */ /* 0x000fe2000f8e02ff */
[----:B------:R-:W-:-:S03]  /*20e0*/  IADD3 R6, P1, R12, R4, RZ ;  /* 0x000000040c067210 */ /* 0x000fc60007f3e0ff */
[----:B------:R-:W-:-:S05]  /*20f0*/  IMAD R3, R2, UR5, R3 ;  /* 0x0000000502037c24 */ /* 0x000fca000f8e0203 */
[----:B------:R-:W-:-:S03]  /*2100*/  IADD3.X R7, R13, R5, R3, P1, !PT ;  /* 0x000000050d077210 */ /* 0x000fc60000ffe403 */
[----:B------:R-:W-:Y:S05]  /*2110*/  @P0 BRA `(.L_x_36) ;  /* 0x0000007c00040947 */ /* 0x000fea0003800000 */
[----:B------:R-:W0:Y:S01]  /*2120*/  LDC.64 R10, c[0x0][0x5c8] ;  /* 0x00017200ff0a7b82 */ /* 0x000e220000000a00 */
[----:B-----5:R-:W-:Y:S01]  /*2130*/  FSETP.NEU.AND P0, PT, R155, RZ, PT ;  /* 0x000000ff9b00720b */ /* 0x020fe20003f0d000 */
[----:B------:R-:W-:Y:S01]  /*2140*/  IMAD R3, R158, -0x2, R15 ;  /* 0xfffffffe9e037824 */ /* 0x000fe200078e020f */
[----:B------:R-:W-:Y:S01]  /*2150*/  BSSY B0, `(.L_x_36) ;  /* 0x00007bd000007945 */ /* 0x000fe20003800000 */
[----:B------:R-:W-:-:S04]  /*2160*/  IMAD.WIDE R166, R19, 0x40, R156 ;  /* 0x0000004013a67825 */ /* 0x000fc800078e029c */
[----:B-1----:R-:W-:Y:S02]  /*2170*/  IMAD.IADD R0, R3, 0x1, -R12 ;  /* 0x0000000103007824 */ /* 0x002fe400078e0a0c */
[----:B------:R-:W-:-:S03]  /*2180*/  IMAD.IADD R3, R163, 0x1, -R14 ;  /* 0x00000001a3037824 */ /* 0x000fc600078e0a0e */
[----:B------:R-:W-:-:S04]  /*2190*/  ISETP.GT.AND P2, PT, R0, RZ, PT ;  /* 0x000000ff0000720c */ /* 0x000fc80003f44270 */
[----:B------:R-:W-:Y:S01]  /*21a0*/  ISETP.GT.AND P1, PT, R3, RZ, P2 ;  /* 0x000000ff0300720c */ /* 0x000fe20001724270 */
[-C--:B0-----:R-:W-:Y:S02]  /*21b0*/  IMAD R4, R167, R10.reuse, RZ ;  /* 0x0000000aa7047224 */ /* 0x081fe400078e02ff */
[----:B------:R-:W-:-:S04]  /*21c0*/  IMAD.WIDE.U32 R6, R166, R10, R6 ;  /* 0x0000000aa6067225 */ /* 0x000fc800078e0006 */
[----:B------:R-:W-:-:S04]  /*21d0*/  IMAD R5, R166, R11, R4 ;  /* 0x0000000ba6057224 */ /* 0x000fc800078e0204 */
[----:B------:R-:W-:Y:S01]  /*21e0*/  IMAD.IADD R179, R7, 0x1, R5 ;  /* 0x0000000107b37824 */ /* 0x000fe200078e0205 */
[----:B------:R-:W-:Y:S06]  /*21f0*/  @!P0 BRA `(.L_x_37) ;  /* 0x0000005400988947 */ /* 0x000fec0003800000 */
[----:B------:R-:W0:Y:S01]  /*2200*/  LDC.64 R20, c[0x0][0x5b8] ;  /* 0x00016e00ff147b82 */ /* 0x000e220000000a00 */
[----:B------:R-:W-:-:S07]  /*2210*/  ULDC.64 UR4, c[0x0][0x5c0] ;  /* 0x0001700000047ab9 */ /* 0x000fce0000000a00 */
[----:B------:R-:W1:Y:S08]  /*2220*/  LDC.64 R168, c[0x0][0x5b0] ;  /* 0x00016c00ffa87b82 */ /* 0x000e700000000a00 */
[----:B------:R-:W2:Y:S01]  /*2230*/  LDC.64 R14, c[0x0][0x5a8] ;  /* 0x00016a00ff0e7b82 */ /* 0x000ea20000000a00 */
[-C--:B0-----:R-:W-:Y:S02]  /*2240*/  IMAD R7, R165, R20.reuse, RZ ;  /* 0x00000014a5077224 */ /* 0x081fe400078e02ff */
[----:B------:R-:W-:-:S04]  /*2250*/  IMAD.WIDE.U32 R4, R2, R20, R8 ;  /* 0x0000001402047225 */ /* 0x000fc800078e0008 */
[----:B------:R-:W-:Y:S01]  /*2260*/  IMAD R177, R2, R21, R7 ;  /* 0x0000001502b17224 */ /* 0x000fe200078e0207 */
[----:B------:R-:W-:Y:S01]  /*2270*/  IADD3 R164, P0, R12, R4, RZ ;  /* 0x000000040ca47210 */ /* 0x000fe20007f1e0ff */
[----:B-1----:R-:W-:-:S03]  /*2280*/  IMAD R4, R167, R168, RZ ;  /* 0x000000a8a7047224 */ /* 0x002fc600078e02ff */
[----:B------:R-:W-:Y:S01]  /*2290*/  IADD3.X R165, R13, R5, R177, P0, !PT ;  /* 0x000000050da57210 */ /* 0x000fe200007fe4b1 */
[C---:B------:R-:W-:Y:S02]  /*22a0*/  IMAD R21, R166.reuse, R169, R4 ;  /* 0x000000a9a6157224 */ /* 0x040fe400078e0204 */
[----:B------:R-:W-:-:S04]  /*22b0*/  IMAD.WIDE.U32 R4, R166, R168, R164 ;  /* 0x000000a8a6047225 */ /* 0x000fc800078e00a4 */
[----:B------:R-:W-:Y:S01]  /*22c0*/  IMAD.IADD R5, R5, 0x1, R21 ;  /* 0x0000000105057824 */ /* 0x000fe200078e0215 */
[----:B--2---:R-:W-:-:S04]  /*22d0*/  LEA R170, P0, R4, R14, 0x1 ;  /* 0x0000000e04aa7211 */ /* 0x004fc800078008ff */
[----:B------:R-:W-:-:S05]  /*22e0*/  LEA.HI.X R171, R4, R15, R5, 0x1, P0 ;  /* 0x0000000f04ab7211 */ /* 0x000fca00000f0c05 */
[----:B------:R0:W2:Y:S01]  /*22f0*/  @P1 LDG.E.LTC128B.U16 R19, desc[UR36][R170.64] ;  /* 0x00000024aa131981 */ /* 0x0000a2000c1e1520 */
[----:B------:R-:W-:Y:S01]  /*2300*/  IMAD.WIDE.U32 R4, R166, R168, R12 ;  /* 0x000000a8a6047225 */ /* 0x000fe200078e000c */
[----:B------:R-:W-:Y:S02]  /*2310*/  BSSY B1, `(.L_x_38) ;  /* 0x0000014000017945 */ /* 0x000fe40003800000 */
[----:B------:R-:W-:-:S04]  /*2320*/  IADD3 R172, P0, R8, R4, RZ ;  /* 0x0000000408ac7210 */ /* 0x000fc80007f1e0ff */
[----:B------:R-:W-:Y:S01]  /*2330*/  IADD3.X R173, R9, R21, R5, P0, !PT ;  /* 0x0000001509ad7210 */ /* 0x000fe200007fe405 */
[C---:B0-----:R-:W-:Y:S01]  /*2340*/  IMAD.SHL.U32 R170, R168.reuse, 0x8, RZ ;  /* 0x00000008a8aa7824 */ /* 0x041fe200078e00ff */
[----:B------:R-:W-:Y:S01]  /*2350*/  SHF.L.U64.HI R171, R168, 0x3, R169 ;  /* 0x00000003a8ab7819 */ /* 0x000fe200000102a9 */
[----:B------:R-:W-:-:S04]  /*2360*/  IMAD.WIDE.U32 R172, R2, R20, R172 ;  /* 0x0000001402ac7225 */ /* 0x000fc800078e00ac */
[----:B------:R-:W-:Y:S02]  /*2370*/  IMAD.IADD R7, R177, 0x1, R173 ;  /* 0x00000001b1077824 */ /* 0x000fe400078e02ad */
[----:B--2---:R-:W-:-:S05]  /*2380*/  HADD2.F32 R4, -RZ, R19.H0_H0 ;  /* 0x20000013ff047230 */ /* 0x004fca0000004100 */
[----:B------:R-:W-:Y:S01]  /*2390*/  FMUL R5, R4, R155 ;  /* 0x0000009b04057220 */ /* 0x000fe20000400000 */
[----:B------:R-:W-:-:S03]  /*23a0*/  LEA R4, P0, R6, UR4, 0x1 ;  /* 0x0000000406047c11 */ /* 0x000fc6000f8008ff */
[----:B------:R-:W-:Y:S01]  /*23b0*/  FFMA R24, R24, R154, R5 ;  /* 0x0000009a18187223 */ /* 0x000fe20000000005 */
[----:B------:R-:W-:Y:S02]  /*23c0*/  LEA.HI.X R5, R6, UR5, R179, 0x1, P0 ;  /* 0x0000000506057c11 */ /* 0x000fe400080f0cb3 */
[----:B------:R-:W-:Y:S02]  /*23d0*/  ISETP.GT.AND P0, PT, R0, 0x1, PT ;  /* 0x000000010000780c */ /* 0x000fe40003f04270 */
[----:B------:R-:W-:Y:S02]  /*23e0*/  F2FP.F16.F32.PACK_AB R24, RZ, R24 ;  /* 0x00000018ff18723e */ /* 0x000fe400000000ff */
[----:B------:R-:W-:Y:S02]  /*23f0*/  ISETP.GT.AND P3, PT, R3, RZ, P0 ;  /* 0x000000ff0300720c */ /* 0x000fe40000764270 */
[C---:B------:R-:W-:Y:S01]  /*2400*/  LEA R6, P4, R172.reuse, R14, 0x1 ;  /* 0x0000000eac067211 */ /* 0x040fe200078808ff */
[----:B------:R0:W-:Y:S03]  /*2410*/  @P1 STG.E.U16 desc[UR36][R4.64], R24 ;  /* 0x0000001804001986 */ /* 0x0001e6000c101524 */
[----:B------:R-:W-:-:S07]  /*2420*/  LEA.HI.X R7, R172, R15, R7, 0x1, P4 ;  /* 0x0000000fac077211 */ /* 0x000fce00020f0c07 */
[----:B------:R-:W-:Y:S05]  /*2430*/  @!P3 BRA `(.L_x_39) ;  /* 0x000000000004b947 */ /* 0x000fea0003800000 */
[----:B------:R1:W5:Y:S02]  /*2440*/  LDG.E.LTC128B.U16 R19, desc[UR36][R6.64+0x2] ;  /* 0x0000022406137981 */ /* 0x000364000c1e1520 */
.L_x_39:
[----:B------:R-:W-:Y:S05]  /*2450*/  BSYNC B1 ;  /* 0x0000000000017941 */ /* 0x000fea0003800000 */
.L_x_38:
[----:B-----5:R-:W-:Y:S01]  /*2460*/  HADD2.F32 R22, -RZ, R19.H0_H0 ;  /* 0x20000013ff167230 */ /* 0x020fe20000004100 */
[----:B------:R-:W-:Y:S01]  /*2470*/  ISETP.GT.AND P2, PT, R3, 0x8, P2 ;  /* 0x000000080300780c */ /* 0x000fe20001744270 */
[----:B------:R-:W-:-:S04]  /*2480*/  IMAD.WIDE.U32 R170, R166, R168, R170 ;  /* 0x000000a8a6aa7225 */ /* 0x000fc800078e00aa */
[----:B------:R-:W-:Y:S01]  /*2490*/  FMUL R22, R22, R155 ;  /* 0x0000009b16167220 */ /* 0x000fe20000400000 */
[----:B------:R-:W-:Y:S01]  /*24a0*/  IMAD.IADD R167, R21, 0x1, R171 ;  /* 0x0000000115a77824 */ /* 0x000fe200078e02ab */
[----:B------:R-:W-:Y:S02]  /*24b0*/  IADD3 R21, P1, R164, R170, RZ ;  /* 0x000000aaa4157210 */ /* 0x000fe40007f3e0ff */
[----:B------:R-:W-:-:S03]  /*24c0*/  FFMA R22, R25, R154, R22 ;  /* 0x0000009a19167223 */ /* 0x000fc60000000016 */
[----:B------:R-:W-:Y:S01]  /*24d0*/  IMAD.X R164, R167, 0x1, R165, P1 ;  /* 0x00000001a7a47824 */ /* 0x000fe200008e06a5 */
[C---:B0-----:R-:W-:Y:S02]  /*24e0*/  LEA R24, P1, R21.reuse, R14, 0x1 ;  /* 0x0000000e15187211 */ /* 0x041fe400078208ff */
[----:B------:R-:W-:Y:S02]  /*24f0*/  F2FP.F16.F32.PACK_AB R22, RZ, R22 ;  /* 0x00000016ff16723e */ /* 0x000fe400000000ff */
[----:B------:R-:W-:-:S03]  /*2500*/  LEA.HI.X R25, R21, R15, R164, 0x1, P1 ;  /* 0x0000000f15197211 */ /* 0x000fc600008f0ca4 */
[----:B------:R0:W-:Y:S04]  /*2510*/  @P3 STG.E.U16 desc[UR36][R4.64+0x2], R22 ;  /* 0x0000021604003986 */ /* 0x0001e8000c101524 */
[----:B------:R-:W2:Y:S01]  /*2520*/  @P2 LDG.E.LTC128B.U16 R19, desc[UR36][R24.64] ;  /* 0x0000002418132981 */ /* 0x000ea2000c1e1520 */
[----:B------:R-:W-:Y:S01]  /*2530*/  IADD3 R8, P1, P3, R8, R170, R12 ;  /* 0x000000aa08087210 */ /* 0x000fe20007b3e00c */
[----:B------:R-:W-:Y:S01]  /*2540*/  BSSY B1, `(.L_x_40) ;  /* 0x0000011000017945 */ /* 0x000fe20003800000 */
[C---:B------:R-:W-:Y:S02]  /*2550*/  SHF.L.U64.HI R11, R10.reuse, 0x4, R11 ;  /* 0x000000040a0b7819 */ /* 0x040fe4000001020b */
[----:B------:R-:W-:Y:S02]  /*2560*/  IADD3.X R9, R9, R167, R13, P1, P3 ;  /* 0x000000a709097210 */ /* 0x000fe40000fe640d */
[----:B------:R-:W-:-:S02]  /*2570*/  LEA R10, P1, R10, R4, 0x4 ;  /* 0x000000040a0a7211 */ /* 0x000fc400078220ff */
[----:B------:R-:W-:Y:S01]  /*2580*/  ISETP.GT.AND P0, PT, R3, 0x8, P0 ;  /* 0x000000080300780c */ /* 0x000fe20000704270 */
[----:B------:R-:W-:-:S04]  /*2590*/  IMAD.WIDE.U32 R20, R2, R20, R8 ;  /* 0x0000001402147225 */ /* 0x000fc800078e0008 */
[----:B------:R-:W-:Y:S01]  /*25a0*/  IMAD.X R11, R11, 0x1, R5, P1 ;  /* 0x000000010b0b7824 */ /* 0x000fe200008e0605 */
[----:B------:R-:W-:Y:S01]  /*25b0*/  LEA R8, P3, R20, R14, 0x1 ;  /* 0x0000000e14087211 */ /* 0x000fe200078608ff */
[----:B------:R-:W-:-:S05]  /*25c0*/  IMAD.IADD R2, R177, 0x1, R21 ;  /* 0x00000001b1027824 */ /* 0x000fca00078e0215 */
[----:B------:R-:W-:Y:S01]  /*25d0*/  LEA.HI.X R9, R20, R15, R2, 0x1, P3 ;  /* 0x0000000f14097211 */ /* 0x000fe200018f0c02 */
[----:B--2---:R-:W-:-:S05]  /*25e0*/  HADD2.F32 R12, -RZ, R19.H0_H0 ;  /* 0x20000013ff0c7230 */ /* 0x004fca0000004100 */
[----:B------:R-:W-:-:S04]  /*25f0*/  FMUL R13, R12, R155 ;  /* 0x0000009b0c0d7220 */ /* 0x000fc80000400000 */
[----:B------:R-:W-:-:S05]  /*2600*/  FFMA R13, R26, R154, R13 ;  /* 0x0000009a1a0d7223 */ /* 0x000fca000000000d */
[----:B------:R-:W-:-:S05]  /*2610*/  F2FP.F16.F32.PACK_AB R13, RZ, R13 ;  /* 0x0000000dff0d723e */ /* 0x000fca00000000ff */
[----:B------:R0:W-:Y:S01]  /*2620*/  @P2 STG.E.U16 desc[UR36][R10.64], R13 ;  /* 0x0000000d0a002986 */ /* 0x0001e2000c101524 */
[----:B------:R-:W-:Y:S05]  /*2630*/  @!P0 BRA `(.L_x_41) ;  /* 0x0000000000048947 */ /* 0x000fea0003800000 */
[----:B------:R2:W5:Y:S02]  /*2640*/  LDG.E.LTC128B.U16 R19, desc[UR36][R8.64+0x2] ;  /* 0x0000022408137981 */ /* 0x000564000c1e1520 */
.L_x_41:
[----:B------:R-:W-:Y:S05]  /*2650*/  BSYNC B1 ;  /* 0x0000000000017941 */ /* 0x000fea0003800000 */
.L_x_40:
[----:B-----5:R-:W-:Y:S01]  /*2660*/  HADD2.F32 R2, -RZ, R19.H0_H0 ;  /* 0x20000013ff027230 */ /* 0x020fe20000004100 */
[----:B------:R-:W-:Y:S01]  /*2670*/  ISETP.GT.AND P1, PT, R0, 0x8, PT ;  /* 0x000000080000780c */ /* 0x000fe20003f24270 */
[----:B------:R-:W-:Y:S03]  /*2680*/  BSSY B1, `(.L_x_42) ;  /* 0x0000008000017945 */ /* 0x000fe60003800000 */
[----:B------:R-:W-:Y:S01]  /*2690*/  FMUL R2, R2, R155 ;  /* 0x0000009b02027220 */ /* 0x000fe20000400000 */
[----:B------:R-:W-:-:S03]  /*26a0*/  ISETP.GT.AND P2, PT, R3, RZ, P1 ;  /* 0x000000ff0300720c */ /* 0x000fc60000f44270 */
[----:B------:R-:W-:-:S05]  /*26b0*/  FFMA R2, R27, R154, R2 ;  /* 0x0000009a1b027223 */ /* 0x000fca0000000002 */
[----:B------:R-:W-:-:S05]  /*26c0*/  F2FP.F16.F32.PACK_AB R2, RZ, R2 ;  /* 0x00000002ff02723e */ /* 0x000fca00000000ff */
[----:B------:R3:W-:Y:S01]  /*26d0*/  @P0 STG.E.U16 desc[UR36][R10.64+0x2], R2 ;  /* 0x000002020a000986 */ /* 0x0007e2000c101524 */
[----:B------:R-:W-:Y:S05]  /*26e0*/  @!P2 BRA `(.L_x_43) ;  /* 0x000000000004a947 */ /* 0x000fea0003800000 */
[----:B------:R4:W5:Y:S02]  /*26f0*/  LDG.E.LTC128B.U16 R19, desc[UR36][R6.64+0x10] ;  /* 0x0000102406137981 */ /* 0x000964000c1e1520 */
.L_x_43:
[----:B------:R-:W-:Y:S05]  /*2700*/  BSYNC B1 ;  /* 0x0000000000017941 */ /* 0x000fea0003800000 */
.L_x_42:
[----:B---3-5:R-:W-:Y:S01]  /*2710*/  HADD2.F32 R2, -RZ, R19.H0_H0 ;  /* 0x20000013ff027230 */ /* 0x028fe20000004100 */
[----:B------:R-:W-:Y:S01]  /*2720*/  ISETP.GT.AND P0, PT, R0, 0x9, PT ;  /* 0x000000090000780c */ /* 0x000fe20003f04270 */
[----:B------:R-:W-:Y:S03]  /*2730*/  BSSY B1, `(.L_x_44) ;  /* 0x0000008000017945 */ /* 0x000fe60003800000 */
[----:B0-----:R-:W-:Y:S01]  /*2740*/  FMUL R13, R2, R155 ;  /* 0x0000009b020d7220 */ /* 0x001fe20000400000 */
[----:B------:R-:W-:-:S03]  /*2750*/  ISETP.GT.AND P3, PT, R3, RZ, P0 ;  /* 0x000000ff0300720c */ /* 0x000fc60000764270 */
[----:B------:R-:W-:-:S05]  /*2760*/  FFMA R13, R28, R154, R13 ;  /* 0x0000009a1c0d7223 */ /* 0x000fca000000000d */
[----:B------:R-:W-:-:S05]  /*2770*/  F2FP.F16.F32.PACK_AB R13, RZ, R13 ;  /* 0x0000000dff0d723e */ /* 0x000fca00000000ff */
[----:B------:R0:W-:Y:S01]  /*2780*/  @P2 STG.E.U16 desc[UR36][R4.64+0x10], R13 ;  /* 0x0000100d04002986 */ /* 0x0001e2000c101524 */
[----:B------:R-:W-:Y:S05]  /*2790*/  @!P3 BRA `(.L_x_45) ;  /* 0x000000000004b947 */ /* 0x000fea0003800000 */
[----:B------:R3:W5:Y:S02]  /*27a0*/  LDG.E.LTC128B.U16 R19, desc[UR36][R6.64+0x12] ;  /* 0x0000122406137981 */ /* 0x000764000c1e1520 */
.L_x_45:
[----:B------:R-:W-:Y:S05]  /*27b0*/  BSYNC B1 ;  /* 0x0000000000017941 */ /* 0x000fea0003800000 */
.L_x_44:
[----:B-----5:R-:W-:Y:S01]  /*27c0*/  HADD2.F32 R2, -RZ, R19.H0_H0 ;  /* 0x20000013ff027230 */ /* 0x020fe20000004100 */
[----:B------:R-:W-:Y:S01]  /*27d0*/  ISETP.GT.AND P1, PT, R3, 0x8, P1 ;  /* 0x000000080300780c */ /* 0x000fe20000f24270 */
[----:B------:R-:W-:Y:S03]  /*27e0*/  BSSY B1, `(.L_x_46) ;  /* 0x0000007000017945 */ /* 0x000fe60003800000 */
[----:B------:R-:W-:-:S04]  /*27f0*/  FMUL R2, R2, R155 ;  /* 0x0000009b02027220 */ /* 0x000fc80000400000 */
[----:B------:R-:W-:-:S05]  /*2800*/  FFMA R2, R29, R154, R2 ;  /* 0x0000009a1d027223 */ /* 0x000fca0000000002 */
[----:B------:R-:W-:-:S05]  /*2810*/  F2FP.F16.F32.PACK_AB R2, RZ, R2 ;  /* 0x00000002ff02723e */ /* 0x000fca00000000ff */
[----:B------:R0:W-:Y:S01]  /*2820*/  @P3 STG.E.U16 desc[UR36][R4.64+0x12], R2 ;  /* 0x0000120204003986 */ /* 0x0001e2000c101524 */
[----:B------:R-:W-:Y:S05]  /*2830*/  @!P1 BRA `(.L_x_47) ;  /* 0x0000000000049947 */ /* 0x000fea0003800000 */
[----:B------:R0:W5:Y:S02]  /*2840*/  LDG.E.LTC128B.U16 R19, desc[UR36][R8.64+0x10] ;  /* 0x0000102408137981 */ /* 0x000164000c1e1520 */
.L_x_47:
[----:B------:R-:W-:Y:S05]  /*2850*/  BSYNC B1 ;  /* 0x0000000000017941 */ /* 0x000fea0003800000 */
.L_x_46:
[----:B0----5:R-:W-:Y:S01]  /*2860*/  HADD2.F32 R2, -RZ, R19.H0_H0 ;  /* 0x20000013ff027230 */ /* 0x021fe20000004100 */
        /* <DEDUP_REMOVED lines=8> */
.L_x_49:
[----:B------:R-:W-:Y:S05]  /*28f0*/  BSYNC B1 ;  /* 0x0000000000017941 */ /* 0x000fea0003800000 */
.L_x_48:
        /* <DEDUP_REMOVED lines=10> */
.L_x_51:
[----:B------:R-:W-:Y:S05]  /*29a0*/  BSYNC B1 ;  /* 0x0000000000017941 */ /* 0x000fea0003800000 */
.L_x_50:
[----:B0----5:R-:W-:Y:S01]  /*29b0*/  HADD2.F32 R2, -RZ, R19.H0_H0 ;  /* 0x20000013ff027230 */ /* 0x021fe20000004100 */
        /* <DEDUP_REMOVED lines=9> */
.L_x_53:
[----:B------:R-:W-:Y:S05]  /*2a50*/  BSYNC B1 ;  /* 0x0000000000017941 */ /* 0x000fea0003800000 */
.L_x_52:
        /* <DEDUP_REMOVED lines=9> */
.L_x_55:
[----:B------:R-:W-:Y:S05]  /*2af0*/  BSYNC B1 ;  /* 0x0000000000017941 */ /* 0x000fea0003800000 */
.L_x_54:
        /* <DEDUP_REMOVED lines=9> */
.L_x_57:
[----:B------:R-:W-:Y:S05]  /*2b90*/  BSYNC B1 ;  /* 0x0000000000017941 */ /* 0x000fea0003800000 */
.L_x_56:
        /* <DEDUP_REMOVED lines=10> */
.L_x_59:
[----:B------:R-:W-:Y:S05]  /*2c40*/  BSYNC B1 ;  /* 0x0000000000017941 */ /* 0x000fea0003800000 */
.L_x_58:
        /* <DEDUP_REMOVED lines=10> */
.L_x_61:
[----:B------:R-:W-:Y:S05]  /*2cf0*/  BSYNC B1 ;  /* 0x0000000000017941 */ /* 0x000fea0003800000 */
.L_x_60:
        /* <DEDUP_REMOVED lines=9> */
.L_x_63:
[----:B------:R-:W-:Y:S05]  /*2d90*/  BSYNC B1 ;  /* 0x0000000000017941 */ /* 0x000fea0003800000 */
.L_x_62:
        /* <DEDUP_REMOVED lines=9> */
.L_x_65:
[----:B------:R-:W-:Y:S05]  /*2e30*/  BSYNC B1 ;  /* 0x0000000000017941 */ /* 0x000fea0003800000 */
.L_x_64:
        /* <DEDUP_REMOVED lines=10> */
.L_x_67:
[----:B------:R-:W-:Y:S05]  /*2ee0*/  BSYNC B1 ;  /* 0x0000000000017941 */ /* 0x000fea0003800000 */
.L_x_66:
        /* <DEDUP_REMOVED lines=10> */
.L_x_69:
[----:B------:R-:W-:Y:S05]  /*2f90*/  BSYNC B1 ;  /* 0x0000000000017941 */ /* 0x000fea0003800000 */
.L_x_68:
        /* <DEDUP_REMOVED lines=9> */
.L_x_71:
[----:B------:R-:W-:Y:S05]  /*3030*/  BSYNC B1 ;  /* 0x0000000000017941 */ /* 0x000fea0003800000 */
.L_x_70:
        /* <DEDUP_REMOVED lines=9> */
.L_x_73:
[----:B------:R-:W-:Y:S05]  /*30d0*/  BSYNC B1 ;  /* 0x0000000000017941 */ /* 0x000fea0003800000 */
.L_x_72:
        /* <DEDUP_REMOVED lines=10> */
.L_x_75:
[----:B------:R-:W-:Y:S05]  /*3180*/  BSYNC B1 ;  /* 0x0000000000017941 */ /* 0x000fea0003800000 */
.L_x_74:
        /* <DEDUP_REMOVED lines=10> */
.L_x_77:
[----:B------:R-:W-:Y:S05]  /*3230*/  BSYNC B1 ;  /* 0x0000000000017941 */ /* 0x000fea0003800000 */
.L_x_76:
        /* <DEDUP_REMOVED lines=9> */
.L_x_79:
[----:B------:R-:W-:Y:S05]  /*32d0*/  BSYNC B1 ;  /* 0x0000000000017941 */ /* 0x000fea0003800000 */
.L_x_78:
        /* <DEDUP_REMOVED lines=9> */
.L_x_81:
[----:B------:R-:W-:Y:S05]  /*3370*/  BSYNC B1 ;  /* 0x0000000000017941 */ /* 0x000fea0003800000 */
.L_x_80:
        /* <DEDUP_REMOVED lines=10> */
.L_x_83:
[----:B------:R-:W-:Y:S05]  /*3420*/  BSYNC B1 ;  /* 0x0000000000017941 */ /* 0x000fea0003800000 */
.L_x_82:
        /* <DEDUP_REMOVED lines=10> */
.L_x_85:
[----:B------:R-:W-:Y:S05]  /*34d0*/  BSYNC B1 ;  /* 0x0000000000017941 */ /* 0x000fea0003800000 */
.L_x_84:
        /* <DEDUP_REMOVED lines=9> */
.L_x_87:
[----:B------:R-:W-:Y:S05]  /*3570*/  BSYNC B1 ;  /* 0x0000000000017941 */ /* 0x000fea0003800000 */
.L_x_86:
        /* <DEDUP_REMOVED lines=9> */
.L_x_89:
[----:B------:R-:W-:Y:S05]  /*3610*/  BSYNC B1 ;  /* 0x0000000000017941 */ /* 0x000fea0003800000 */
.L_x_88:
        /* <DEDUP_REMOVED lines=10> */
.L_x_91:
[----:B------:R-:W-:Y:S05]  /*36c0*/  BSYNC B1 ;  /* 0x0000000000017941 */ /* 0x000fea0003800000 */
.L_x_90:
        /* <DEDUP_REMOVED lines=10> */
.L_x_93:
[----:B------:R-:W-:Y:S05]  /*3770*/  BSYNC B1 ;  /* 0x0000000000017941 */ /* 0x000fea0003800000 */
.L_x_92:
        /* <DEDUP_REMOVED lines=9> */
.L_x_95:
[----:B------:R-:W-:Y:S05]  /*3810*/  BSYNC B1 ;  /* 0x0000000000017941 */ /* 0x000fea0003800000 */
.L_x_94:
        /* <DEDUP_REMOVED lines=9> */
.L_x_97:
[----:B------:R-:W-:Y:S05]  /*38b0*/  BSYNC B1 ;  /* 0x0000000000017941 */ /* 0x000fea0003800000 */
.L_x_96:
        /* <DEDUP_REMOVED lines=10> */
.L_x_99:
[----:B------:R-:W-:Y:S05]  /*3960*/  BSYNC B1 ;  /* 0x0000000000017941 */ /* 0x000fea0003800000 */
.L_x_98:
        /* <DEDUP_REMOVED lines=10> */
.L_x_101:
[----:B------:R-:W-:Y:S05]  /*3a10*/  BSYNC B1 ;  /* 0x0000000000017941 */ /* 0x000fea0003800000 */
.L_x_100:
        /* <DEDUP_REMOVED lines=9> */
.L_x_103:
[----:B------:R-:W-:Y:S05]  /*3ab0*/  BSYNC B1 ;  /* 0x0000000000017941 */ /* 0x000fea0003800000 */
.L_x_102:
        /* <DEDUP_REMOVED lines=9> */
.L_x_105:
[----:B------:R-:W-:Y:S05]  /*3b50*/  BSYNC B1 ;  /* 0x0000000000017941 */ /* 0x000fea0003800000 */
.L_x_104:
        /* <DEDUP_REMOVED lines=10> */
.L_x_107:
[----:B------:R-:W-:Y:S05]  /*3c00*/  BSYNC B1 ;  /* 0x0000000000017941 */ /* 0x000fea0003800000 */
.L_x_106:
        /* <DEDUP_REMOVED lines=10> */
.L_x_109:
[----:B------:R-:W-:Y:S05]  /*3cb0*/  BSYNC B1 ;  /* 0x0000000000017941 */ /* 0x000fea0003800000 */
.L_x_108:
        /* <DEDUP_REMOVED lines=9> */
.L_x_111:
[----:B------:R-:W-:Y:S05]  /*3d50*/  BSYNC B1 ;  /* 0x0000000000017941 */ /* 0x000fea0003800000 */
.L_x_110:
        /* <DEDUP_REMOVED lines=9> */
.L_x_113:
[----:B------:R-:W-:Y:S05]  /*3df0*/  BSYNC B1 ;  /* 0x0000000000017941 */ /* 0x000fea0003800000 */
.L_x_112:
        /* <DEDUP_REMOVED lines=10> */
.L_x_115:
[----:B------:R-:W-:Y:S05]  /*3ea0*/  BSYNC B1 ;  /* 0x0000000000017941 */ /* 0x000fea0003800000 */
.L_x_114:
        /* <DEDUP_REMOVED lines=10> */
.L_x_117:
[----:B------:R-:W-:Y:S05]  /*3f50*/  BSYNC B1 ;  /* 0x0000000000017941 */ /* 0x000fea0003800000 */
.L_x_116:
        /* <DEDUP_REMOVED lines=9> */
.L_x_119:
[----:B------:R-:W-:Y:S05]  /*3ff0*/  BSYNC B1 ;  /* 0x0000000000017941 */ /* 0x000fea0003800000 */
.L_x_118:
        /* <DEDUP_REMOVED lines=9> */
.L_x_121:
[----:B------:R-:W-:Y:S05]  /*4090*/  BSYNC B1 ;  /* 0x0000000000017941 */ /* 0x000fea0003800000 */
.L_x_120:
        /* <DEDUP_REMOVED lines=10> */
.L_x_123:
[----:B------:R-:W-:Y:S05]  /*4140*/  BSYNC B1 ;  /* 0x0000000000017941 */ /* 0x000fea0003800000 */
.L_x_122:
        /* <DEDUP_REMOVED lines=10> */
.L_x_125:
[----:B------:R-:W-:Y:S05]  /*41f0*/  BSYNC B1 ;  /* 0x0000000000017941 */ /* 0x000fea0003800000 */
.L_x_124:
        /* <DEDUP_REMOVED lines=9> */
.L_x_127:
[----:B------:R-:W-:Y:S05]  /*4290*/  BSYNC B1 ;  /* 0x0000000000017941 */ /* 0x000fea0003800000 */
.L_x_126:
        /* <DEDUP_REMOVED lines=9> */
.L_x_129:
[----:B------:R-:W-:Y:S05]  /*4330*/  BSYNC B1 ;  /* 0x0000000000017941 */ /* 0x000fea0003800000 */
.L_x_128:
        /* <DEDUP_REMOVED lines=10> */
.L_x_131:
[----:B------:R-:W-:Y:S05]  /*43e0*/  BSYNC B1 ;  /* 0x0000000000017941 */ /* 0x000fea0003800000 */
.L_x_130:
        /* <DEDUP_REMOVED lines=10> */
.L_x_133:
[----:B------:R-:W-:Y:S05]  /*4490*/  BSYNC B1 ;  /* 0x0000000000017941 */ /* 0x000fea0003800000 */
.L_x_132:
        /* <DEDUP_REMOVED lines=9> */
.L_x_135:
[----:B------:R-:W-:Y:S05]  /*4530*/  BSYNC B1 ;  /* 0x0000000000017941 */ /* 0x000fea0003800000 */
.L_x_134:
        /* <DEDUP_REMOVED lines=9> */
.L_x_137:
[----:B------:R-:W-:Y:S05]  /*45d0*/  BSYNC B1 ;  /* 0x0000000000017941 */ /* 0x000fea0003800000 */
.L_x_136:
        /* <DEDUP_REMOVED lines=10> */
.L_x_139:
[----:B------:R-:W-:Y:S05]  /*4680*/  BSYNC B1 ;  /* 0x0000000000017941 */ /* 0x000fea0003800000 */
.L_x_138:
        /* <DEDUP_REMOVED lines=10> */
.L_x_141:
[----:B------:R-:W-:Y:S05]  /*4730*/  BSYNC B1 ;  /* 0x0000000000017941 */ /* 0x000fea0003800000 */
.L_x_140:
        /* <DEDUP_REMOVED lines=9> */
.L_x_143:
[----:B------:R-:W-:Y:S05]  /*47d0*/  BSYNC B1 ;  /* 0x0000000000017941 */ /* 0x000fea0003800000 */
.L_x_142:
        /* <DEDUP_REMOVED lines=9> */
.L_x_145:
[----:B------:R-:W-:Y:S05]  /*4870*/  BSYNC B1 ;  /* 0x0000000000017941 */ /* 0x000fea0003800000 */
.L_x_144:
        /* <DEDUP_REMOVED lines=10> */
.L_x_147:
[----:B------:R-:W-:Y:S05]  /*4920*/  BSYNC B1 ;  /* 0x0000000000017941 */ /* 0x000fea0003800000 */
.L_x_146:
        /* <DEDUP_REMOVED lines=10> */
.L_x_149:
[----:B------:R-:W-:Y:S05]  /*49d0*/  BSYNC B1 ;  /* 0x0000000000017941 */ /* 0x000fea0003800000 */
.L_x_148:
        /* <DEDUP_REMOVED lines=9> */
.L_x_151:
[----:B------:R-:W-:Y:S05]  /*4a70*/  BSYNC B1 ;  /* 0x0000000000017941 */ /* 0x000fea0003800000 */
.L_x_150:
        /* <DEDUP_REMOVED lines=9> */
.L_x_153:
[----:B------:R-:W-:Y:S05]  /*4b10*/  BSYNC B1 ;  /* 0x0000000000017941 */ /* 0x000fea0003800000 */
.L_x_152:
        /* <DEDUP_REMOVED lines=10> */
.L_x_155:
[----:B------:R-:W-:Y:S05]  /*4bc0*/  BSYNC B1 ;  /* 0x0000000000017941 */ /* 0x000fea0003800000 */
.L_x_154:
        /* <DEDUP_REMOVED lines=10> */
.L_x_157:
[----:B------:R-:W-:Y:S05]  /*4c70*/  BSYNC B1 ;  /* 0x0000000000017941 */ /* 0x000fea0003800000 */
.L_x_156:
        /* <DEDUP_REMOVED lines=9> */
.L_x_159:
[----:B------:R-:W-:Y:S05]  /*4d10*/  BSYNC B1 ;  /* 0x0000000000017941 */ /* 0x000fea0003800000 */
.L_x_158:
        /* <DEDUP_REMOVED lines=9> */
.L_x_161:
[----:B------:R-:W-:Y:S05]  /*4db0*/  BSYNC B1 ;  /* 0x0000000000017941 */ /* 0x000fea0003800000 */
.L_x_160:
        /* <DEDUP_REMOVED lines=10> */
.L_x_163:
[----:B------:R-:W-:Y:S05]  /*4e60*/  BSYNC B1 ;  /* 0x0000000000017941 */ /* 0x000fea0003800000 */
.L_x_162:
        /* <DEDUP_REMOVED lines=10> */
.L_x_165:
[----:B------:R-:W-:Y:S05]  /*4f10*/  BSYNC B1 ;  /* 0x0000000000017941 */ /* 0x000fea0003800000 */
.L_x_164:
        /* <DEDUP_REMOVED lines=9> */
.L_x_167:
[----:B------:R-:W-:Y:S05]  /*4fb0*/  BSYNC B1 ;  /* 0x0000000000017941 */ /* 0x000fea0003800000 */
.L_x_166:
        /* <DEDUP_REMOVED lines=9> */
.L_x_169:
[----:B------:R-:W-:Y:S05]  /*5050*/  BSYNC B1 ;  /* 0x0000000000017941 */ /* 0x000fea0003800000 */
.L_x_168:
        /* <DEDUP_REMOVED lines=10> */
.L_x_171:
[----:B------:R-:W-:Y:S05]  /*5100*/  BSYNC B1 ;  /* 0x0000000000017941 */ /* 0x000fea0003800000 */
.L_x_170:
        /* <DEDUP_REMOVED lines=10> */
.L_x_173:
[----:B------:R-:W-:Y:S05]  /*51b0*/  BSYNC B1 ;  /* 0x0000000000017941 */ /* 0x000fea0003800000 */
.L_x_172:
        /* <DEDUP_REMOVED lines=9> */
.L_x_175:
[----:B------:R-:W-:Y:S05]  /*5250*/  BSYNC B1 ;  /* 0x0000000000017941 */ /* 0x000fea0003800000 */
.L_x_174:
        /* <DEDUP_REMOVED lines=9> */
.L_x_177:
[----:B------:R-:W-:Y:S05]  /*52f0*/  BSYNC B1 ;  /* 0x0000000000017941 */ /* 0x000fea0003800000 */
.L_x_176:
        /* <DEDUP_REMOVED lines=10> */
.L_x_179:
[----:B------:R-:W-:Y:S05]  /*53a0*/  BSYNC B1 ;  /* 0x0000000000017941 */ /* 0x000fea0003800000 */
.L_x_178:
        /* <DEDUP_REMOVED lines=10> */
.L_x_181:
[----:B------:R-:W-:Y:S05]  /*5450*/  BSYNC B1 ;  /* 0x0000000000017941 */ /* 0x000fea0003800000 */
.L_x_180:
        /* <DEDUP_REMOVED lines=9> */
.L_x_183:
[----:B------:R-:W-:Y:S05]  /*54f0*/  BSYNC B1 ;  /* 0x0000000000017941 */ /* 0x000fea0003800000 */
.L_x_182:
        /* <DEDUP_REMOVED lines=9> */
.L_x_185:
[----:B------:R-:W-:Y:S05]  /*5590*/  BSYNC B1 ;  /* 0x0000000000017941 */ /* 0x000fea0003800000 */
.L_x_184:
        /* <DEDUP_REMOVED lines=10> */
.L_x_187:
[----:B------:R-:W-:Y:S05]  /*5640*/  BSYNC B1 ;  /* 0x0000000000017941 */ /* 0x000fea0003800000 */
.L_x_186:
        /* <DEDUP_REMOVED lines=10> */
.L_x_189:
[----:B------:R-:W-:Y:S05]  /*56f0*/  BSYNC B1 ;  /* 0x0000000000017941 */ /* 0x000fea0003800000 */
.L_x_188:
        /* <DEDUP_REMOVED lines=9> */
.L_x_191:
[----:B------:R-:W-:Y:S05]  /*5790*/  BSYNC B1 ;  /* 0x0000000000017941 */ /* 0x000fea0003800000 */
.L_x_190:
        /* <DEDUP_REMOVED lines=9> */
.L_x_193:
[----:B------:R-:W-:Y:S05]  /*5830*/  BSYNC B1 ;  /* 0x0000000000017941 */ /* 0x000fea0003800000 */
.L_x_192:
        /* <DEDUP_REMOVED lines=10> */
.L_x_195:
[----:B------:R-:W-:Y:S05]  /*58e0*/  BSYNC B1 ;  /* 0x0000000000017941 */ /* 0x000fea0003800000 */
.L_x_194:
        /* <DEDUP_REMOVED lines=10> */
.L_x_197:
[----:B------:R-:W-:Y:S05]  /*5990*/  BSYNC B1 ;  /* 0x0000000000017941 */ /* 0x000fea0003800000 */
.L_x_196:
        /* <DEDUP_REMOVED lines=9> */
.L_x_199:
[----:B------:R-:W-:Y:S05]  /*5a30*/  BSYNC B1 ;  /* 0x0000000000017941 */ /* 0x000fea0003800000 */
.L_x_198:
        /* <DEDUP_REMOVED lines=9> */
.L_x_201:
[----:B------:R-:W-:Y:S05]  /*5ad0*/  BSYNC B1 ;  /* 0x0000000000017941 */ /* 0x000fea0003800000 */
.L_x_200:
        /* <DEDUP_REMOVED lines=10> */
.L_x_203:
[----:B------:R-:W-:Y:S05]  /*5b80*/  BSYNC B1 ;  /* 0x0000000000017941 */ /* 0x000fea0003800000 */
.L_x_202:
        /* <DEDUP_REMOVED lines=10> */
.L_x_205:
[----:B------:R-:W-:Y:S05]  /*5c30*/  BSYNC B1 ;  /* 0x0000000000017941 */ /* 0x000fea0003800000 */
.L_x_204:
        /* <DEDUP_REMOVED lines=9> */
.L_x_207:
[----:B------:R-:W-:Y:S05]  /*5cd0*/  BSYNC B1 ;  /* 0x0000000000017941 */ /* 0x000fea0003800000 */
.L_x_206:
        /* <DEDUP_REMOVED lines=9> */
.L_x_209:
[----:B------:R-:W-:Y:S05]  /*5d70*/  BSYNC B1 ;  /* 0x0000000000017941 */ /* 0x000fea0003800000 */
.L_x_208:
        /* <DEDUP_REMOVED lines=10> */
.L_x_211:
[----:B------:R-:W-:Y:S05]  /*5e20*/  BSYNC B1 ;  /* 0x0000000000017941 */ /* 0x000fea0003800000 */
.L_x_210:
        /* <DEDUP_REMOVED lines=10> */
.L_x_213:
[----:B------:R-:W-:Y:S05]  /*5ed0*/  BSYNC B1 ;  /* 0x0000000000017941 */ /* 0x000fea0003800000 */
.L_x_212:
        /* <DEDUP_REMOVED lines=9> */
.L_x_215:
[----:B------:R-:W-:Y:S05]  /*5f70*/  BSYNC B1 ;  /* 0x0000000000017941 */ /* 0x000fea0003800000 */
.L_x_214:
        /* <DEDUP_REMOVED lines=9> */
.L_x_217:
[----:B------:R-:W-:Y:S05]  /*6010*/  BSYNC B1 ;  /* 0x0000000000017941 */ /* 0x000fea0003800000 */
.L_x_216:
        /* <DEDUP_REMOVED lines=10> */
.L_x_219:
[----:B------:R-:W-:Y:S05]  /*60c0*/  BSYNC B1 ;  /* 0x0000000000017941 */ /* 0x000fea0003800000 */
.L_x_218:
        /* <DEDUP_REMOVED lines=10> */
.L_x_221:
[----:B------:R-:W-:Y:S05]  /*6170*/  BSYNC B1 ;  /* 0x0000000000017941 */ /* 0x000fea0003800000 */
.L_x_220:
        /* <DEDUP_REMOVED lines=9> */
.L_x_223:
[----:B------:R-:W-:Y:S05]  /*6210*/  BSYNC B1 ;  /* 0x0000000000017941 */ /* 0x000fea0003800000 */
.L_x_222:
        /* <DEDUP_REMOVED lines=9> */
.L_x_225:
[----:B------:R-:W-:Y:S05]  /*62b0*/  BSYNC B1 ;  /* 0x0000000000017941 */ /* 0x000fea0003800000 */
.L_x_224:
        /* <DEDUP_REMOVED lines=10> */
.L_x_227:
[----:B------:R-:W-:Y:S05]  /*6360*/  BSYNC B1 ;  /* 0x0000000000017941 */ /* 0x000fea0003800000 */
.L_x_226:
        /* <DEDUP_REMOVED lines=10> */
.L_x_229:
[----:B------:R-:W-:Y:S05]  /*6410*/  BSYNC B1 ;  /* 0x0000000000017941 */ /* 0x000fea0003800000 */
.L_x_228:
        /* <DEDUP_REMOVED lines=9> */
.L_x_231:
[----:B------:R-:W-:Y:S05]  /*64b0*/  BSYNC B1 ;  /* 0x0000000000017941 */ /* 0x000fea0003800000 */
.L_x_230:
        /* <DEDUP_REMOVED lines=9> */
.L_x_233:
[----:B------:R-:W-:Y:S05]  /*6550*/  BSYNC B1 ;  /* 0x0000000000017941 */ /* 0x000fea0003800000 */
.L_x_232:
        /* <DEDUP_REMOVED lines=10> */
.L_x_235:
[----:B------:R-:W-:Y:S05]  /*6600*/  BSYNC B1 ;  /* 0x0000000000017941 */ /* 0x000fea0003800000 */
.L_x_234:
        /* <DEDUP_REMOVED lines=10> */
.L_x_237:
[----:B------:R-:W-:Y:S05]  /*66b0*/  BSYNC B1 ;  /* 0x0000000000017941 */ /* 0x000fea0003800000 */
.L_x_236:
        /* <DEDUP_REMOVED lines=9> */
.L_x_239:
[----:B------:R-:W-:Y:S05]  /*6750*/  BSYNC B1 ;  /* 0x0000000000017941 */ /* 0x000fea0003800000 */
.L_x_238:
        /* <DEDUP_REMOVED lines=9> */
.L_x_241:
[----:B------:R-:W-:Y:S05]  /*67f0*/  BSYNC B1 ;  /* 0x0000000000017941 */ /* 0x000fea0003800000 */
.L_x_240:
        /* <DEDUP_REMOVED lines=10> */
.L_x_243:
[----:B------:R-:W-:Y:S05]  /*68a0*/  BSYNC B1 ;  /* 0x0000000000017941 */ /* 0x000fea0003800000 */
.L_x_242:
        /* <DEDUP_REMOVED lines=10> */
.L_x_245:
[----:B------:R-:W-:Y:S05]  /*6950*/  BSYNC B1 ;  /* 0x0000000000017941 */ /* 0x000fea0003800000 */
.L_x_244:
        /* <DEDUP_REMOVED lines=9> */
.L_x_247:
[----:B------:R-:W-:Y:S05]  /*69f0*/  BSYNC B1 ;  /* 0x0000000000017941 */ /* 0x000fea0003800000 */
.L_x_246:
        /* <DEDUP_REMOVED lines=9> */
.L_x_249:
[----:B------:R-:W-:Y:S05]  /*6a90*/  BSYNC B1 ;  /* 0x0000000000017941 */ /* 0x000fea0003800000 */
.L_x_248:
        /* <DEDUP_REMOVED lines=10> */
.L_x_251:
[----:B------:R-:W-:Y:S05]  /*6b40*/  BSYNC B1 ;  /* 0x0000000000017941 */ /* 0x000fea0003800000 */
.L_x_250:
        /* <DEDUP_REMOVED lines=10> */
.L_x_253:
[----:B------:R-:W-:Y:S05]  /*6bf0*/  BSYNC B1 ;  /* 0x0000000000017941 */ /* 0x000fea0003800000 */
.L_x_252:
        /* <DEDUP_REMOVED lines=9> */
.L_x_255:
[----:B------:R-:W-:Y:S05]  /*6c90*/  BSYNC B1 ;  /* 0x0000000000017941 */ /* 0x000fea0003800000 */
.L_x_254:
        /* <DEDUP_REMOVED lines=9> */
.L_x_257:
[----:B------:R-:W-:Y:S05]  /*6d30*/  BSYNC B1 ;  /* 0x0000000000017941 */ /* 0x000fea0003800000 */
.L_x_256:
        /* <DEDUP_REMOVED lines=10> */
.L_x_259:
[----:B------:R-:W-:Y:S05]  /*6de0*/  BSYNC B1 ;  /* 0x0000000000017941 */ /* 0x000fea0003800000 */
.L_x_258:
        /* <DEDUP_REMOVED lines=10> */
.L_x_261:
[----:B------:R-:W-:Y:S05]  /*6e90*/  BSYNC B1 ;  /* 0x0000000000017941 */ /* 0x000fea0003800000 */
.L_x_260:
        /* <DEDUP_REMOVED lines=9> */
.L_x_263:
[----:B------:R-:W-:Y:S05]  /*6f30*/  BSYNC B1 ;  /* 0x0000000000017941 */ /* 0x000fea0003800000 */
.L_x_262:
        /* <DEDUP_REMOVED lines=9> */
.L_x_265:
[----:B------:R-:W-:Y:S05]  /*6fd0*/  BSYNC B1 ;  /* 0x0000000000017941 */ /* 0x000fea0003800000 */
.L_x_264:
        /* <DEDUP_REMOVED lines=10> */
.L_x_267:
[----:B------:R-:W-:Y:S05]  /*7080*/  BSYNC B1 ;  /* 0x0000000000017941 */ /* 0x000fea0003800000 */
.L_x_266:
        /* <DEDUP_REMOVED lines=10> */
.L_x_269:
[----:B------:R-:W-:Y:S05]  /*7130*/  BSYNC B1 ;  /* 0x0000000000017941 */ /* 0x000fea0003800000 */
.L_x_268:
        /* <DEDUP_REMOVED lines=9> */
.L_x_271:
[----:B------:R-:W-:Y:S05]  /*71d0*/  BSYNC B1 ;  /* 0x0000000000017941 */ /* 0x000fea0003800000 */
.L_x_270:
        /* <DEDUP_REMOVED lines=9> */
.L_x_273:
[----:B------:R-:W-:Y:S05]  /*7270*/  BSYNC B1 ;  /* 0x0000000000017941 */ /* 0x000fea0003800000 */
.L_x_272:
        /* <DEDUP_REMOVED lines=10> */
.L_x_275:
[----:B------:R-:W-:Y:S05]  /*7320*/  BSYNC B1 ;  /* 0x0000000000017941 */ /* 0x000fea0003800000 */
.L_x_274:
        /* <DEDUP_REMOVED lines=10> */
.L_x_277:
[----:B------:R-:W-:Y:S05]  /*73d0*/  BSYNC B1 ;  /* 0x0000000000017941 */ /* 0x000fea0003800000 */
.L_x_276:
        /* <DEDUP_REMOVED lines=9> */
.L_x_279:
[----:B------:R-:W-:Y:S05]  /*7470*/  BSYNC B1 ;  /* 0x0000000000017941 */ /* 0x000fea0003800000 */
.L_x_278:
        /* <DEDUP_REMOVED lines=9> */
.L_x_281:
[----:B------:R-:W-:Y:S05]  /*7510*/  BSYNC B1 ;  /* 0x0000000000017941 */ /* 0x000fea0003800000 */
.L_x_280:
        /* <DEDUP_REMOVED lines=10> */
.L_x_283:
[----:B------:R-:W-:Y:S05]  /*75c0*/  BSYNC B1 ;  /* 0x0000000000017941 */ /* 0x000fea0003800000 */
.L_x_282:
        /* <DEDUP_REMOVED lines=10> */
.L_x_285:
[----:B------:R-:W-:Y:S05]  /*7670*/  BSYNC B1 ;  /* 0x0000000000017941 */ /* 0x000fea0003800000 */
.L_x_284:
        /* <DEDUP_REMOVED lines=9> */
.L_x_287:
[----:B------:R-:W-:Y:S05]  /*7710*/  BSYNC B1 ;  /* 0x0000000000017941 */ /* 0x000fea0003800000 */
.L_x_286:
[----:B0----5:R-:W-:Y:S01]  /*7720*/  HADD2.F32 R0, -RZ, R19.H0_H0 ;  /* 0x20000013ff007230 */ /* 0x021fe20000004100 */
[----:B------:R-:W-:Y:S01]  /*7730*/  ISETP.GT.AND P0, PT, R3, 0x8, P0 ;  /* 0x000000080300780c */ /* 0x000fe20000704270 */
[----:B------:R-:W-:Y:S01]  /*7740*/  @P1 IMAD.MOV.U32 R4, RZ, RZ, R10 ;  /* 0x000000ffff041224 */ /* 0x000fe200078e000a */
[----:B------:R-:W-:Y:S02]  /*7750*/  BSSY B1, `(.L_x_288) ;  /* 0x0000009000017945 */ /* 0x000fe40003800000 */
[----:B------:R-:W-:-:S04]  /*7760*/  FMUL R5, R0, R155 ;  /* 0x0000009b00057220 */ /* 0x000fc80000400000 */
[----:B------:R-:W-:-:S05]  /*7770*/  FFMA R5, R150, R154, R5 ;  /* 0x0000009a96057223 */ /* 0x000fca0000000005 */
[----:B------:R-:W-:-:S04]  /*7780*/  F2FP.F16.F32.PACK_AB R5, RZ, R5 ;  /* 0x00000005ff05723e */ /* 0x000fc800000000ff */
[----:B------:R-:W-:Y:S01]  /*7790*/  PRMT R2, R5, 0x7610, R2 ;  /* 0x0000761005027816 */ /* 0x000fe20000000002 */
[----:B------:R-:W-:-:S05]  /*77a0*/  @P1 IMAD.MOV.U32 R5, RZ, RZ, R11 ;  /* 0x000000ffff051224 */ /* 0x000fca00078e000b */
[----:B------:R0:W-:Y:S01]  /*77b0*/  @P1 STG.E.U16 desc[UR36][R4.64+0x1f0], R2 ;  /* 0x0001f00204001986 */ /* 0x0001e2000c101524 */
[----:B------:R-:W-:Y:S05]  /*77c0*/  @!P0 BRA `(.L_x_289) ;  /* 0x0000000000048947 */ /* 0x000fea0003800000 */
[----:B------:R0:W5:Y:S02]  /*77d0*/  LDG.E.LTC128B.U16 R19, desc[UR36][R8.64+0x1f2] ;  /* 0x0001f22408137981 */ /* 0x000164000c1e1520 */
.L_x_289:
[----:B------:R-:W-:Y:S05]  /*77e0*/  BSYNC B1 ;  /* 0x0000000000017941 */ /* 0x000fea0003800000 */
.L_x_288:
[----:B------:R-:W-:Y:S05]  /*77f0*/  @!P0 BRA `(.L_x_290) ;  /* 0x0000002400488947 */ /* 0x000fea0003800000 */
[----:B-----5:R-:W-:-:S05]  /*7800*/  HADD2.F32 R0, -RZ, R19.H0_H0 ;  /* 0x20000013ff007230 */ /* 0x020fca0000004100 */
[----:B------:R-:W-:-:S04]  /*7810*/  FMUL R0, R0, R155 ;  /* 0x0000009b00007220 */ /* 0x000fc80000400000 */
[----:B------:R-:W-:-:S05]  /*7820*/  FFMA R0, R151, R154, R0 ;  /* 0x0000009a97007223 */ /* 0x000fca0000000000 */
[----:B------:R-:W-:-:S05]  /*7830*/  F2FP.F16.F32.PACK_AB R0, RZ, R0 ;  /* 0x00000000ff00723e */ /* 0x000fca00000000ff */
[----:B------:R0:W-:Y:S01]  /*7840*/  STG.E.U16 desc[UR36][R10.64+0x1f2], R0 ;  /* 0x0001f2000a007986 */ /* 0x0001e2000c101524 */
[----:B------:R-:W-:Y:S05]  /*7850*/  BRA `(.L_x_290) ;  /* 0x0000002400307947 */ /* 0x000fea0003800000 */
.L_x_37:
[----:B------:R-:W-:Y:S01]  /*7860*/  ISETP.GT.AND P0, PT, R0, 0x1, PT ;  /* 0x000000010000780c */ /* 0x000fe20003f04270 */
[----:B------:R-:W-:Y:S01]  /*7870*/  ULDC.64 UR4, c[0x0][0x5c0] ;  /* 0x0001700000047ab9 */ /* 0x000fe20000000a00 */
[-C--:B------:R-:W-:Y:S01]  /*7880*/  FMUL R24, R24, R154.reuse ;  /* 0x0000009a18187220 */ /* 0x080fe20000400000 */
[-C--:B------:R-:W-:Y:S01]  /*7890*/  FMUL R25, R25, R154.reuse ;  /* 0x0000009a19197220 */ /* 0x080fe20000400000 */
[----:B------:R-:W-:Y:S01]  /*78a0*/  ISETP.GT.AND P3, PT, R3, RZ, P0 ;  /* 0x000000ff0300720c */ /* 0x000fe20000764270 */
[-C--:B------:R-:W-:Y:S01]  /*78b0*/  FMUL R26, R26, R154.reuse ;  /* 0x0000009a1a1a7220 */ /* 0x080fe20000400000 */
[----:B------:R-:W-:Y:S01]  /*78c0*/  LEA R4, P4, R6, UR4, 0x1 ;  /* 0x0000000406047c11 */ /* 0x000fe2000f8808ff */
[----:B------:R-:W-:Y:S01]  /*78d0*/  FMUL R27, R27, R154 ;  /* 0x0000009a1b1b7220 */ /* 0x000fe20000400000 */
[----:B------:R-:W-:Y:S01]  /*78e0*/  F2FP.F16.F32.PACK_AB R24, RZ, R24 ;  /* 0x00000018ff18723e */ /* 0x000fe200000000ff */
[-C--:B------:R-:W-:Y:S01]  /*78f0*/  FMUL R28, R28, R154.reuse ;  /* 0x0000009a1c1c7220 */ /* 0x080fe20000400000 */
[----:B------:R-:W-:Y:S01]  /*7900*/  LEA.HI.X R5, R6, UR5, R179, 0x1, P4 ;  /* 0x0000000506057c11 */ /* 0x000fe2000a0f0cb3 */
[-C--:B------:R-:W-:Y:S01]  /*7910*/  FMUL R29, R29, R154.reuse ;  /* 0x0000009a1d1d7220 */ /* 0x080fe20000400000 */
[----:B------:R-:W-:Y:S01]  /*7920*/  F2FP.F16.F32.PACK_AB R25, RZ, R25 ;  /* 0x00000019ff19723e */ /* 0x000fe200000000ff */
[-C--:B------:R-:W-:Y:S01]  /*7930*/  FMUL R30, R30, R154.reuse ;  /* 0x0000009a1e1e7220 */ /* 0x080fe20000400000 */
[----:B------:R-:W-:Y:S01]  /*7940*/  SHF.L.U64.HI R11, R10, 0x4, R11 ;  /* 0x000000040a0b7819 */ /* 0x000fe2000001020b */
[----:B------:R-:W-:Y:S01]  /*7950*/  @P1 STG.E.U16 desc[UR36][R4.64], R24 ;  /* 0x0000001804001986 */ /* 0x000fe2000c101524 */
[----:B------:R-:W-:Y:S01]  /*7960*/  ISETP.GT.AND P1, PT, R0, 0x8, PT ;  /* 0x000000080000780c */ /* 0x000fe20003f24270 */
[----:B------:R-:W-:Y:S01]  /*7970*/  FMUL R31, R31, R154 ;  /* 0x0000009a1f1f7220 */ /* 0x000fe20000400000 */
[C---:B------:R-:W-:Y:S01]  /*7980*/  ISETP.GT.AND P4, PT, R3.reuse, 0x8, P0 ;  /* 0x000000080300780c */ /* 0x040fe20000784270 */
[----:B------:R-:W-:Y:S01]  /*7990*/  @P3 STG.E.U16 desc[UR36][R4.64+0x2], R25 ;  /* 0x0000021904003986 */ /* 0x000fe2000c101524 */
[----:B------:R-:W-:Y:S01]  /*79a0*/  LEA R6, P3, R10, R4, 0x4 ;  /* 0x000000040a067211 */ /* 0x000fe200078620ff */
[-C--:B------:R-:W-:Y:S01]  /*79b0*/  FMUL R32, R32, R154.reuse ;  /* 0x0000009a20207220 */ /* 0x080fe20000400000 */
[----:B------:R-:W-:Y:S01]  /*79c0*/  ISETP.GT.AND P2, PT, R3, 0x8, P2 ;  /* 0x000000080300780c */ /* 0x000fe20001744270 */
[-C--:B------:R-:W-:Y:S01]  /*79d0*/  FMUL R33, R33, R154.reuse ;  /* 0x0000009a21217220 */ /* 0x080fe20000400000 */
[----:B------:R-:W-:Y:S01]  /*79e0*/  ISETP.GT.AND P0, PT, R0, 0x9, PT ;  /* 0x000000090000780c */ /* 0x000fe20003f04270 */
[----:B------:R-:W-:Y:S01]  /*79f0*/  IMAD.X R7, R11, 0x1, R5, P3 ;  /* 0x000000010b077824 */ /* 0x000fe200018e0605 */
[C---:B------:R-:W-:Y:S01]  /*7a00*/  ISETP.GT.AND P5, PT, R3.reuse, RZ, P1 ;  /* 0x000000ff0300720c */ /* 0x040fe20000fa4270 */
[-C--:B------:R-:W-:Y:S01]  /*7a10*/  FMUL R34, R34, R154.reuse ;  /* 0x0000009a22227220 */ /* 0x080fe20000400000 */
[----:B------:R-:W-:Y:S01]  /*7a20*/  ISETP.GT.AND P3, PT, R3, RZ, P0 ;  /* 0x000000ff0300720c */ /* 0x000fe20000764270 */
[----:B------:R-:W-:Y:S01]  /*7a30*/  FMUL R35, R35, R154 ;  /* 0x0000009a23237220 */ /* 0x000fe20000400000 */
[----:B------:R-:W-:Y:S01]  /*7a40*/  F2FP.F16.F32.PACK_AB R26, RZ, R26 ;  /* 0x0000001aff1a723e */ /* 0x000fe200000000ff */
[-C--:B------:R-:W-:Y:S01]  /*7a50*/  FMUL R36, R36, R154.reuse ;  /* 0x0000009a24247220 */ /* 0x080fe20000400000 */
[----:B------:R-:W-:Y:S01]  /*7a60*/  F2FP.F16.F32.PACK_AB R27, RZ, R27 ;  /* 0x0000001bff1b723e */ /* 0x000fe200000000ff */
[----:B------:R-:W-:Y:S01]  /*7a70*/  FMUL R37, R37, R154 ;  /* 0x0000009a25257220 */ /* 0x000fe20000400000 */
[----:B------:R-:W-:Y:S01]  /*7a80*/  F2FP.F16.F32.PACK_AB R28, RZ, R28 ;  /* 0x0000001cff1c723e */ /* 0x000fe200000000ff */
[----:B------:R-:W-:Y:S01]  /*7a90*/  @P2 STG.E.U16 desc[UR36][R6.64], R26 ;  /* 0x0000001a06002986 */ /* 0x000fe2000c101524 */
[----:B------:R-:W-:Y:S01]  /*7aa0*/  F2FP.F16.F32.PACK_AB R29, RZ, R29 ;  /* 0x0000001dff1d723e */ /* 0x000fe200000000ff */
[-C--:B------:R-:W-:Y:S01]  /*7ab0*/  FMUL R38, R38, R154.reuse ;  /* 0x0000009a26267220 */ /* 0x080fe20000400000 */
[----:B------:R-:W-:Y:S01]  /*7ac0*/  ISETP.GT.AND P2, PT, R3, 0x8, P1 ;  /* 0x000000080300780c */ /* 0x000fe20000f44270 */
[----:B------:R-:W-:Y:S01]  /*7ad0*/  @P4 STG.E.U16 desc[UR36][R6.64+0x2], R27 ;  /* 0x0000021b06004986 */ /* 0x000fe2000c101524 */
[----:B------:R-:W-:Y:S01]  /*7ae0*/  ISETP.GT.AND P1, PT, R0, 0x10, PT ;  /* 0x000000100000780c */ /* 0x000fe20003f24270 */
[----:B------:R-:W-:Y:S01]  /*7af0*/  FMUL R39, R39, R154 ;  /* 0x0000009a27277220 */ /* 0x000fe20000400000 */
[----:B------:R-:W-:Y:S01]  /*7b00*/  F2FP.F16.F32.PACK_AB R30, RZ, R30 ;  /* 0x0000001eff1e723e */ /* 0x000fe200000000ff */
[----:B------:R-:W-:Y:S01]  /*7b10*/  @P5 STG.E.U16 desc[UR36][R4.64+0x10], R28 ;  /* 0x0000101c04005986 */ /* 0x000fe2000c101524 */
[C---:B------:R-:W-:Y:S01]  /*7b20*/  ISETP.GT.AND P4, PT, R3.reuse, RZ, P1 ;  /* 0x000000ff0300720c */ /* 0x040fe20000f84270 */
[-C--:B------:R-:W-:Y:S01]  /*7b30*/  FMUL R40, R40, R154.reuse ;  /* 0x0000009a28287220 */ /* 0x080fe20000400000 */
[----:B------:R-:W-:Y:S01]  /*7b40*/  F2FP.F16.F32.PACK_AB R31, RZ, R31 ;  /* 0x0000001fff1f723e */ /* 0x000fe200000000ff */
[----:B------:R-:W-:Y:S01]  /*7b50*/  @P3 STG.E.U16 desc[UR36][R4.64+0x12], R29 ;  /* 0x0000121d04003986 */ /* 0x000fe2000c101524 */
[----:B------:R-:W-:Y:S01]  /*7b60*/  ISETP.GT.AND P3, PT, R3, 0x8, P0 ;  /* 0x000000080300780c */ /* 0x000fe20000764270 */
[----:B------:R-:W-:Y:S01]  /*7b70*/  FMUL R41, R41, R154 ;  /* 0x0000009a29297220 */ /* 0x000fe20000400000 */
[----:B------:R-:W-:Y:S01]  /*7b80*/  ISETP.GT.AND P0, PT, R0, 0x11, PT ;  /* 0x000000110000780c */ /* 0x000fe20003f04270 */
[----:B------:R-:W-:Y:S01]  /*7b90*/  @P2 STG.E.U16 desc[UR36][R6.64+0x10], R30 ;  /* 0x0000101e06002986 */ /* 0x000fe2000c101524 */
[----:B------:R-:W-:Y:S01]  /*7ba0*/  F2FP.F16.F32.PACK_AB R32, RZ, R32 ;  /* 0x00000020ff20723e */ /* 0x000fe200000000ff */
[-C--:B------:R-:W-:Y:S01]  /*7bb0*/  FMUL R42, R42, R154.reuse ;  /* 0x0000009a2a2a7220 */ /* 0x080fe20000400000 */
[----:B------:R-:W-:Y:S01]  /*7bc0*/  ISETP.GT.AND P5, PT, R3, RZ, P0 ;  /* 0x000000ff0300720c */ /* 0x000fe200007a4270 */
[-C--:B------:R-:W-:Y:S01]  /*7bd0*/  FMUL R43, R43, R154.reuse ;  /* 0x0000009a2b2b7220 */ /* 0x080fe20000400000 */
[----:B------:R-:W-:Y:S01]  /*7be0*/  ISETP.GT.AND P2, PT, R3, 0x8, P1 ;  /* 0x000000080300780c */ /* 0x000fe20000f44270 */
[-C--:B------:R-:W-:Y:S01]  /*7bf0*/  FMUL R44, R44, R154.reuse ;  /* 0x0000009a2c2c7220 */ /* 0x080fe20000400000 */
[----:B------:R-:W-:Y:S01]  /*7c00*/  ISETP.GT.AND P1, PT, R0, 0x18, PT ;  /* 0x000000180000780c */ /* 0x000fe20003f24270 */
[-C--:B------:R-:W-:Y:S01]  /*7c10*/  FMUL R45, R45, R154.reuse ;  /* 0x0000009a2d2d7220 */ /* 0x080fe20000400000 */
[----:B------:R-:W-:Y:S01]  /*7c20*/  F2FP.F16.F32.PACK_AB R33, RZ, R33 ;  /* 0x00000021ff21723e */ /* 0x000fe200000000ff */
[----:B------:R-:W-:Y:S01]  /*7c30*/  @P3 STG.E.U16 desc[UR36][R6.64+0x12], R31 ;  /* 0x0000121f06003986 */ /* 0x000fe2000c101524 */
[C---:B------:R-:W-:Y:S01]  /*7c40*/  ISETP.GT.AND P3, PT, R3.reuse, 0x8, P0 ;  /* 0x000000080300780c */ /* 0x040fe20000764270 */
[-C--:B------:R-:W-:Y:S01]  /*7c50*/  FMUL R46, R46, R154.reuse ;  /* 0x0000009a2e2e7220 */ /* 0x080fe20000400000 */
[----:B------:R-:W-:Y:S01]  /*7c60*/  ISETP.GT.AND P0, PT, R0, 0x19, PT ;  /* 0x000000190000780c */ /* 0x000fe20003f04270 */
[----:B------:R-:W-:Y:S01]  /*7c70*/  @P4 STG.E.U16 desc[UR36][R4.64+0x20], R32 ;  /* 0x0000202004004986 */ /* 0x000fe2000c101524 */
[----:B------:R-:W-:Y:S01]  /*7c80*/  ISETP.GT.AND P4, PT, R3, RZ, P1 ;  /* 0x000000ff0300720c */ /* 0x000fe20000f84270 */
[----:B------:R-:W-:Y:S01]  /*7c90*/  FMUL R47, R47, R154 ;  /* 0x0000009a2f2f7220 */ /* 0x000fe20000400000 */
[----:B------:R-:W-:Y:S01]  /*7ca0*/  F2FP.F16.F32.PACK_AB R34, RZ, R34 ;  /* 0x00000022ff22723e */ /* 0x000fe200000000ff */
[----:B------:R-:W-:Y:S01]  /*7cb0*/  @P5 STG.E.U16 desc[UR36][R4.64+0x22], R33 ;  /* 0x0000222104005986 */ /* 0x000fe2000c101524 */
[----:B------:R-:W-:Y:S01]  /*7cc0*/  ISETP.GT.AND P5, PT, R3, RZ, P0 ;  /* 0x000000ff0300720c */ /* 0x000fe200007a4270 */
[----:B------:R-:W-:Y:S01]  /*7cd0*/  FMUL R48, R48, R154 ;  /* 0x0000009a30307220 */ /* 0x000fe20000400000 */
[----:B------:R-:W-:Y:S01]  /*7ce0*/  F2FP.F16.F32.PACK_AB R35, RZ, R35 ;  /* 0x00000023ff23723e */ /* 0x000fe200000000ff */
[----:B------:R-:W-:Y:S01]  /*7cf0*/  @P2 STG.E.U16 desc[UR36][R6.64+0x20], R34 ;  /* 0x0000202206002986 */ /* 0x000fe2000c101524 */
[----:B------:R-:W-:Y:S01]  /*7d00*/  F2FP.F16.F32.PACK_AB R36, RZ, R36 ;  /* 0x00000024ff24723e */ /* 0x000fe200000000ff */
[-C--:B------:R-:W-:Y:S01]  /*7d10*/  FMUL R49, R49, R154.reuse ;  /* 0x0000009a31317220 */ /* 0x080fe20000400000 */
[C---:B------:R-:W-:Y:S01]  /*7d20*/  ISETP.GT.AND P2, PT, R3.reuse, 0x8, P1 ;  /* 0x000000080300780c */ /* 0x040fe20000f44270 */
[----:B------:R-:W-:Y:S01]  /*7d30*/  @P3 STG.E.U16 desc[UR36][R6.64+0x22], R35 ;  /* 0x0000222306003986 */ /* 0x000fe2000c101524 */
[----:B------:R-:W-:Y:S01]  /*7d40*/  ISETP.GT.AND P1, PT, R0, 0x20, PT ;  /* 0x000000200000780c */ /* 0x000fe20003f24270 */
[-C--:B------:R-:W-:Y:S01]  /*7d50*/  FMUL R50, R50, R154.reuse ;  /* 0x0000009a32327220 */ /* 0x080fe20000400000 */
[----:B------:R-:W-:Y:S01]  /*7d60*/  F2FP.F16.F32.PACK_AB R37, RZ, R37 ;  /* 0x00000025ff25723e */ /* 0x000fe200000000ff */
[----:B------:R-:W-:Y:S01]  /*7d70*/  @P4 STG.E.U16 desc[UR36][R4.64+0x30], R36 ;  /* 0x0000302404004986 */ /* 0x000fe2000c101524 */
[----:B------:R-:W-:Y:S01]  /*7d80*/  ISETP.GT.AND P3, PT, R3, 0x8, P0 ;  /* 0x000000080300780c */ /* 0x000fe20000764270 */
[-C--:B------:R-:W-:Y:S01]  /*7d90*/  FMUL R51, R51, R154.reuse ;  /* 0x0000009a33337220 */ /* 0x080fe20000400000 */
[----:B------:R-:W-:Y:S01]  /*7da0*/  ISETP.GT.AND P0, PT, R0, 0x21, PT ;  /* 0x000000210000780c */ /* 0x000fe20003f04270 */
[----:B------:R-:W-:Y:S01]  /*7db0*/  @P5 STG.E.U16 desc[UR36][R4.64+0x32], R37 ;  /* 0x0000322504005986 */ /* 0x000fe2000c101524 */
[----:B------:R-:W-:Y:S01]  /*7dc0*/  ISETP.GT.AND P4, PT, R3, RZ, P1 ;  /* 0x000000ff0300720c */ /* 0x000fe20000f84270 */
[----:B------:R-:W-:Y:S01]  /*7dd0*/  FMUL R52, R52, R154 ;  /* 0x0000009a34347220 */ /* 0x000fe20000400000 */
[----:B------:R-:W-:Y:S01]  /*7de0*/  F2FP.F16.F32.PACK_AB R38, RZ, R38 ;  /* 0x00000026ff26723e */ /* 0x000fe200000000ff */
[-C--:B------:R-:W-:Y:S01]  /*7df0*/  FMUL R53, R53, R154.reuse ;  /* 0x0000009a35357220 */ /* 0x080fe20000400000 */
        /* <DEDUP_REMOVED lines=325> */
[----:B------:R-:W-:Y:S01]  /*9250*/  FMUL R151, R151, R154 ;  /* 0x0000009a97977220 */ /* 0x000fe20000400000 */
[----:B------:R-:W-:Y:S01]  /*9260*/  ISETP.GT.AND P2, PT, R3, 0x8, P1 ;  /* 0x000000080300780c */ /* 0x000fe20000f44270 */
[----:B------:R-:W-:Y:S01]  /*9270*/  @P3 STG.E.U16 desc[UR36][R6.64+0x132], R103 ;  /* 0x0001326706003986 */ /* 0x000fe2000c101524 */
[----:B------:R-:W-:-:S02]  /*9280*/  ISETP.GT.AND P1, PT, R0, 0xa8, PT ;  /* 0x000000a80000780c */ /* 0x000fc40003f24270 */
[----:B------:R-:W-:Y:S01]  /*9290*/  F2FP.F16.F32.PACK_AB R105, RZ, R105 ;  /* 0x00000069ff69723e */ /* 0x000fe200000000ff */
[----:B------:R-:W-:Y:S01]  /*92a0*/  @P4 STG.E.U16 desc[UR36][R4.64+0x140], R104 ;  /* 0x0001406804004986 */ /* 0x000fe2000c101524 */
[C---:B------:R-:W-:Y:S02]  /*92b0*/  ISETP.GT.AND P3, PT, R3.reuse, 0x8, P0 ;  /* 0x000000080300780c */ /* 0x040fe40000764270 */
[----:B------:R-:W-:Y:S01]  /*92c0*/  ISETP.GT.AND P0, PT, R0, 0xa9, PT ;  /* 0x000000a90000780c */ /* 0x000fe20003f04270 */
[----:B------:R-:W-:Y:S01]  /*92d0*/  @P5 STG.E.U16 desc[UR36][R4.64+0x142], R105 ;  /* 0x0001426904005986 */ /* 0x000fe2000c101524 */
[C---:B------:R-:W-:Y:S02]  /*92e0*/  ISETP.GT.AND P4, PT, R3.reuse, RZ, P1 ;  /* 0x000000ff0300720c */ /* 0x040fe40000f84270 */
[----:B------:R-:W-:Y:S02]  /*92f0*/  F2FP.F16.F32.PACK_AB R106, RZ, R106 ;  /* 0x0000006aff6a723e */ /* 0x000fe400000000ff */
[----:B------:R-:W-:-:S02]  /*9300*/  ISETP.GT.AND P5, PT, R3, RZ, P0 ;  /* 0x000000ff0300720c */ /* 0x000fc400007a4270 */
[----:B------:R-:W-:Y:S01]  /*9310*/  F2FP.F16.F32.PACK_AB R107, RZ, R107 ;  /* 0x0000006bff6b723e */ /* 0x000fe200000000ff */
[----:B------:R-:W-:Y:S01]  /*9320*/  @P2 STG.E.U16 desc[UR36][R6.64+0x140], R106 ;  /* 0x0001406a06002986 */ /* 0x000fe2000c101524 */
[----:B------:R-:W-:Y:S02]  /*9330*/  F2FP.F16.F32.PACK_AB R108, RZ, R108 ;  /* 0x0000006cff6c723e */ /* 0x000fe400000000ff */
[C---:B------:R-:W-:Y:S01]  /*9340*/  ISETP.GT.AND P2, PT, R3.reuse, 0x8, P1 ;  /* 0x000000080300780c */ /* 0x040fe20000f44270 */
[----:B------:R-:W-:Y:S01]  /*9350*/  @P3 STG.E.U16 desc[UR36][R6.64+0x142], R107 ;  /* 0x0001426b06003986 */ /* 0x000fe2000c101524 */
[----:B------:R-:W-:Y:S02]  /*9360*/  ISETP.GT.AND P1, PT, R0, 0xb0, PT ;  /* 0x000000b00000780c */ /* 0x000fe40003f24270 */
[----:B------:R-:W-:Y:S01]  /*9370*/  F2FP.F16.F32.PACK_AB R109, RZ, R109 ;  /* 0x0000006dff6d723e */ /* 0x000fe200000000ff */
[----:B------:R-:W-:Y:S01]  /*9380*/  @P4 STG.E.U16 desc[UR36][R4.64+0x150], R108 ;  /* 0x0001506c04004986 */ /* 0x000fe2000c101524 */
[----:B------:R-:W-:-:S02]  /*9390*/  ISETP.GT.AND P3, PT, R3, 0x8, P0 ;  /* 0x000000080300780c */ /* 0x000fc40000764270 */
[----:B------:R-:W-:Y:S01]  /*93a0*/  ISETP.GT.AND P0, PT, R0, 0xb1, PT ;  /* 0x000000b10000780c */ /* 0x000fe20003f04270 */
[----:B------:R-:W-:Y:S01]  /*93b0*/  @P5 STG.E.U16 desc[UR36][R4.64+0x152], R109 ;  /* 0x0001526d04005986 */ /* 0x000fe2000c101524 */
[C---:B------:R-:W-:Y:S02]  /*93c0*/  ISETP.GT.AND P4, PT, R3.reuse, RZ, P1 ;  /* 0x000000ff0300720c */ /* 0x040fe40000f84270 */
[----:B------:R-:W-:Y:S02]  /*93d0*/  F2FP.F16.F32.PACK_AB R110, RZ, R110 ;  /* 0x0000006eff6e723e */ /* 0x000fe400000000ff */
[----:B------:R-:W-:Y:S02]  /*93e0*/  ISETP.GT.AND P5, PT, R3, RZ, P0 ;  /* 0x000000ff0300720c */ /* 0x000fe400007a4270 */
[----:B------:R-:W-:Y:S01]  /*93f0*/  F2FP.F16.F32.PACK_AB R111, RZ, R111 ;  /* 0x0000006fff6f723e */ /* 0x000fe200000000ff */
[----:B------:R-:W-:Y:S01]  /*9400*/  @P2 STG.E.U16 desc[UR36][R6.64+0x150], R110 ;  /* 0x0001506e06002986 */ /* 0x000fe2000c101524 */
[----:B------:R-:W-:-:S02]  /*9410*/  F2FP.F16.F32.PACK_AB R112, RZ, R112 ;  /* 0x00000070ff70723e */ /* 0x000fc400000000ff */
[C---:B------:R-:W-:Y:S01]  /*9420*/  ISETP.GT.AND P2, PT, R3.reuse, 0x8, P1 ;  /* 0x000000080300780c */ /* 0x040fe20000f44270 */
[----:B------:R-:W-:Y:S01]  /*9430*/  @P3 STG.E.U16 desc[UR36][R6.64+0x152], R111 ;  /* 0x0001526f06003986 */ /* 0x000fe2000c101524 */
[C---:B------:R-:W-:Y:S02]  /*9440*/  ISETP.GT.AND P1, PT, R0.reuse, 0xb8, PT ;  /* 0x000000b80000780c */ /* 0x040fe40003f24270 */
[----:B------:R-:W-:Y:S01]  /*9450*/  F2FP.F16.F32.PACK_AB R113, RZ, R113 ;  /* 0x00000071ff71723e */ /* 0x000fe200000000ff */
[----:B------:R-:W-:Y:S01]  /*9460*/  @P4 STG.E.U16 desc[UR36][R4.64+0x160], R112 ;  /* 0x0001607004004986 */ /* 0x000fe2000c101524 */
[C---:B------:R-:W-:Y:S02]  /*9470*/  ISETP.GT.AND P3, PT, R3.reuse, 0x8, P0 ;  /* 0x000000080300780c */ /* 0x040fe40000764270 */
[----:B------:R-:W-:Y:S01]  /*9480*/  ISETP.GT.AND P0, PT, R0, 0xb9, PT ;  /* 0x000000b90000780c */ /* 0x000fe20003f04270 */
[----:B------:R-:W-:Y:S01]  /*9490*/  @P5 STG.E.U16 desc[UR36][R4.64+0x162], R113 ;  /* 0x0001627104005986 */ /* 0x000fe2000c101524 */
[----:B------:R-:W-:-:S02]  /*94a0*/  ISETP.GT.AND P4, PT, R3, RZ, P1 ;  /* 0x000000ff0300720c */ /* 0x000fc40000f84270 */
[----:B------:R-:W-:Y:S02]  /*94b0*/  F2FP.F16.F32.PACK_AB R114, RZ, R114 ;  /* 0x00000072ff72723e */ /* 0x000fe400000000ff */
[C---:B------:R-:W-:Y:S02]  /*94c0*/  ISETP.GT.AND P5, PT, R3.reuse, RZ, P0 ;  /* 0x000000ff0300720c */ /* 0x040fe400007a4270 */
[----:B------:R-:W-:Y:S01]  /*94d0*/  F2FP.F16.F32.PACK_AB R115, RZ, R115 ;  /* 0x00000073ff73723e */ /* 0x000fe200000000ff */
[----:B------:R-:W-:Y:S01]  /*94e0*/  @P2 STG.E.U16 desc[UR36][R6.64+0x160], R114 ;  /* 0x0001607206002986 */ /* 0x000fe2000c101524 */
[----:B------:R-:W-:Y:S02]  /*94f0*/  F2FP.F16.F32.PACK_AB R116, RZ, R116 ;  /* 0x00000074ff74723e */ /* 0x000fe400000000ff */
        /* <DEDUP_REMOVED lines=65> */
[----:B------:R-:W-:Y:S02]  /*9910*/  ISETP.GT.AND P5, PT, R3, RZ, P0 ;  /* 0x000000ff0300720c */ /* 0x000fe400007a4270 */
[----:B------:R-:W-:Y:S02]  /*9920*/  F2FP.F16.F32.PACK_AB R134, RZ, R134 ;  /* 0x00000086ff86723e */ /* 0x000fe400000000ff */
[----:B------:R-:W-:Y:S02]  /*9930*/  F2FP.F16.F32.PACK_AB R135, RZ, R135 ;  /* 0x00000087ff87723e */ /* 0x000fe400000000ff */
[----:B------:R-:W-:Y:S01]  /*9940*/  F2FP.F16.F32.PACK_AB R136, RZ, R136 ;  /* 0x00000088ff88723e */ /* 0x000fe200000000ff */
[----:B------:R-:W-:Y:S01]  /*9950*/  @P2 STG.E.U16 desc[UR36][R6.64+0x1b0], R134 ;  /* 0x0001b08606002986 */ /* 0x000fe2000c101524 */
[----:B------:R-:W-:-:S02]  /*9960*/  F2FP.F16.F32.PACK_AB R137, RZ, R137 ;  /* 0x00000089ff89723e */ /* 0x000fc400000000ff */
[C---:B------:R-:W-:Y:S01]  /*9970*/  ISETP.GT.AND P1, PT, R3.reuse, 0x8, P1 ;  /* 0x000000080300780c */ /* 0x040fe20000f24270 */
[----:B------:R-:W-:Y:S01]  /*9980*/  @P3 STG.E.U16 desc[UR36][R6.64+0x1b2], R135 ;  /* 0x0001b28706003986 */ /* 0x000fe2000c101524 */
[C---:B------:R-:W-:Y:S02]  /*9990*/  ISETP.GT.AND P2, PT, R3.reuse, 0x8, P0 ;  /* 0x000000080300780c */ /* 0x040fe40000744270 */
[C---:B------:R-:W-:Y:S01]  /*99a0*/  ISETP.GT.AND P0, PT, R0.reuse, 0xe9, PT ;  /* 0x000000e90000780c */ /* 0x040fe20003f04270 */
[----:B------:R-:W-:Y:S01]  /*99b0*/  @P4 STG.E.U16 desc[UR36][R4.64+0x1c0], R136 ;  /* 0x0001c08804004986 */ /* 0x000fe2000c101524 */
[----:B------:R-:W-:Y:S02]  /*99c0*/  ISETP.GT.AND P4, PT, R0, 0xe8, PT ;  /* 0x000000e80000780c */ /* 0x000fe40003f84270 */
[----:B------:R-:W-:Y:S01]  /*99d0*/  F2FP.F16.F32.PACK_AB R138, RZ, R138 ;  /* 0x0000008aff8a723e */ /* 0x000fe200000000ff */
[----:B------:R-:W-:Y:S01]  /*99e0*/  @P5 STG.E.U16 desc[UR36][R4.64+0x1c2], R137 ;  /* 0x0001c28904005986 */ /* 0x000fe2000c101524 */
[----:B------:R-:W-:-:S02]  /*99f0*/  ISETP.GT.AND P5, PT, R3, RZ, P4 ;  /* 0x000000ff0300720c */ /* 0x000fc400027a4270 */
[----:B------:R-:W-:Y:S01]  /*9a00*/  F2FP.F16.F32.PACK_AB R139, RZ, R139 ;  /* 0x0000008bff8b723e */ /* 0x000fe200000000ff */
[----:B------:R-:W-:Y:S01]  /*9a10*/  @P1 STG.E.U16 desc[UR36][R6.64+0x1c0], R138 ;  /* 0x0001c08a06001986 */ /* 0x000fe2000c101524 */
[----:B------:R-:W-:Y:S02]  /*9a20*/  F2FP.F16.F32.PACK_AB R140, RZ, R140 ;  /* 0x0000008cff8c723e */ /* 0x000fe400000000ff */
[C---:B------:R-:W-:Y:S01]  /*9a30*/  ISETP.GT.AND P3, PT, R3.reuse, RZ, P0 ;  /* 0x000000ff0300720c */ /* 0x040fe20000764270 */
[----:B------:R-:W-:Y:S01]  /*9a40*/  @P2 STG.E.U16 desc[UR36][R6.64+0x1c2], R139 ;  /* 0x0001c28b06002986 */ /* 0x000fe2000c101524 */
[C---:B------:R-:W-:Y:S02]  /*9a50*/  ISETP.GT.AND P4, PT, R3.reuse, 0x8, P4 ;  /* 0x000000080300780c */ /* 0x040fe40002784270 */
[----:B------:R-:W-:Y:S02]  /*9a60*/  F2FP.F16.F32.PACK_AB R141, RZ, R141 ;  /* 0x0000008dff8d723e */ /* 0x000fe400000000ff */
[----:B------:R-:W-:Y:S01]  /*9a70*/  F2FP.F16.F32.PACK_AB R142, RZ, R142 ;  /* 0x0000008eff8e723e */ /* 0x000fe200000000ff */
[----:B------:R-:W-:Y:S01]  /*9a80*/  @P5 STG.E.U16 desc[UR36][R4.64+0x1d0], R140 ;  /* 0x0001d08c04005986 */ /* 0x000fe2000c101524 */
[----:B------:R-:W-:-:S02]  /*9a90*/  ISETP.GT.AND P5, PT, R3, 0x8, P0 ;  /* 0x000000080300780c */ /* 0x000fc400007a4270 */
[----:B------:R-:W-:Y:S02]  /*9aa0*/  F2FP.F16.F32.PACK_AB R143, RZ, R143 ;  /* 0x0000008fff8f723e */ /* 0x000fe400000000ff */
[C---:B------:R-:W-:Y:S01]  /*9ab0*/  ISETP.GT.AND P0, PT, R0.reuse, 0xf1, PT ;  /* 0x000000f10000780c */ /* 0x040fe20003f04270 */
[----:B------:R-:W-:Y:S01]  /*9ac0*/  @P3 STG.E.U16 desc[UR36][R4.64+0x1d2], R141 ;  /* 0x0001d28d04003986 */ /* 0x000fe2000c101524 */
[----:B------:R-:W-:Y:S02]  /*9ad0*/  ISETP.GT.AND P3, PT, R0, 0xf0, PT ;  /* 0x000000f00000780c */ /* 0x000fe40003f64270 */
[----:B------:R-:W-:Y:S01]  /*9ae0*/  F2FP.F16.F32.PACK_AB R144, RZ, R144 ;  /* 0x00000090ff90723e */ /* 0x000fe200000000ff */
[----:B------:R-:W-:Y:S01]  /*9af0*/  @P4 STG.E.U16 desc[UR36][R6.64+0x1d0], R142 ;  /* 0x0001d08e06004986 */ /* 0x000fe2000c101524 */
[C---:B------:R-:W-:Y:S02]  /*9b00*/  ISETP.GT.AND P4, PT, R3.reuse, RZ, P3 ;  /* 0x000000ff0300720c */ /* 0x040fe40001f84270 */
[C---:B------:R-:W-:Y:S01]  /*9b10*/  ISETP.GT.AND P3, PT, R3.reuse, 0x8, P3 ;  /* 0x000000080300780c */ /* 0x040fe20001f64270 */
[----:B------:R-:W-:Y:S01]  /*9b20*/  @P5 STG.E.U16 desc[UR36][R6.64+0x1d2], R143 ;  /* 0x0001d28f06005986 */ /* 0x000fe2000c101524 */
[----:B------:R-:W-:-:S02]  /*9b30*/  ISETP.GT.AND P5, PT, R3, RZ, P0 ;  /* 0x000000ff0300720c */ /* 0x000fc400007a4270 */
[----:B------:R-:W-:Y:S02]  /*9b40*/  F2FP.F16.F32.PACK_AB R145, RZ, R145 ;  /* 0x00000091ff91723e */ /* 0x000fe400000000ff */
[C---:B------:R-:W-:Y:S02]  /*9b50*/  ISETP.GT.AND P0, PT, R3.reuse, 0x8, P0 ;  /* 0x000000080300780c */ /* 0x040fe40000704270 */
[C---:B------:R-:W-:Y:S02]  /*9b60*/  ISETP.GT.AND P1, PT, R0.reuse, 0xf9, PT ;  /* 0x000000f90000780c */ /* 0x040fe40003f24270 */
[----:B------:R-:W-:Y:S01]  /*9b70*/  ISETP.GT.AND P2, PT, R0, 0xf8, PT ;  /* 0x000000f80000780c */ /* 0x000fe20003f44270 */
[----:B------:R-:W-:Y:S01]  /*9b80*/  @P4 STG.E.U16 desc[UR36][R4.64+0x1e0], R144 ;  /* 0x0001e09004004986 */ /* 0x000fe2000c101524 */
[C---:B------:R-:W-:Y:S01]  /*9b90*/  ISETP.GT.AND P4, PT, R3.reuse, RZ, P1 ;  /* 0x000000ff0300720c */ /* 0x040fe20000f84270 */
[----:B------:R-:W-:Y:S01]  /*9ba0*/  @P3 IMAD.MOV.U32 R2, RZ, RZ, R6 ;  /* 0x000000ffff023224 */ /* 0x000fe200078e0006 */
[C---:B------:R-:W-:Y:S01]  /*9bb0*/  ISETP.GT.AND P1, PT, R3.reuse, 0x8, P1 ;  /* 0x000000080300780c */ /* 0x040fe20000f24270 */
[----:B------:R-:W-:Y:S01]  /*9bc0*/  @P5 STG.E.U16 desc[UR36][R4.64+0x1e2], R145 ;  /* 0x0001e29104005986 */ /* 0x000fe2000c101524 */
[----:B------:R-:W-:-:S02]  /*9bd0*/  ISETP.GT.AND P5, PT, R3, RZ, P2 ;  /* 0x000000ff0300720c */ /* 0x000fc400017a4270 */
[----:B------:R-:W-:Y:S01]  /*9be0*/  ISETP.GT.AND P2, PT, R3, 0x8, P2 ;  /* 0x000000080300780c */ /* 0x000fe20001744270 */
[----:B------:R-:W-:Y:S01]  /*9bf0*/  @P3 IMAD.MOV.U32 R3, RZ, RZ, R7 ;  /* 0x000000ffff033224 */ /* 0x000fe200078e0007 */
[----:B------:R-:W-:Y:S02]  /*9c00*/  F2FP.F16.F32.PACK_AB R146, RZ, R146 ;  /* 0x00000092ff92723e */ /* 0x000fe400000000ff */
[----:B------:R-:W-:Y:S02]  /*9c10*/  F2FP.F16.F32.PACK_AB R147, RZ, R147 ;  /* 0x00000093ff93723e */ /* 0x000fe400000000ff */
[----:B------:R-:W-:Y:S01]  /*9c20*/  F2FP.F16.F32.PACK_AB R148, RZ, R148 ;  /* 0x00000094ff94723e */ /* 0x000fe200000000ff */
[----:B------:R0:W-:Y:S01]  /*9c30*/  @P3 STG.E.U16 desc[UR36][R2.64+0x1e0], R146 ;  /* 0x0001e09202003986 */ /* 0x0001e2000c101524 */
[----:B------:R-:W-:Y:S02]  /*9c40*/  F2FP.F16.F32.PACK_AB R149, RZ, R149 ;  /* 0x00000095ff95723e */ /* 0x000fe400000000ff */
[----:B------:R-:W-:-:S02]  /*9c50*/  F2FP.F16.F32.PACK_AB R150, RZ, R150 ;  /* 0x00000096ff96723e */ /* 0x000fc400000000ff */
[----:B------:R-:W-:Y:S01]  /*9c60*/  F2FP.F16.F32.PACK_AB R151, RZ, R151 ;  /* 0x00000097ff97723e */ /* 0x000fe200000000ff */
[----:B0-----:R-:W-:Y:S02]  /*9c70*/  @P0 IMAD.MOV.U32 R2, RZ, RZ, R6 ;  /* 0x000000ffff020224 */ /* 0x001fe400078e0006 */
[----:B------:R-:W-:-:S05]  /*9c80*/  @P0 IMAD.MOV.U32 R3, RZ, RZ, R7 ;  /* 0x000000ffff030224 */ /* 0x000fca00078e0007 */
[----:B------:R0:W-:Y:S02]  /*9c90*/  @P0 STG.E.U16 desc[UR36][R2.64+0x1e2], R147 ;  /* 0x0001e29302000986 */ /* 0x0001e4000c101524 */
[----:B0-----:R-:W-:Y:S02]  /*9ca0*/  @P5 IMAD.MOV.U32 R2, RZ, RZ, R4 ;  /* 0x000000ffff025224 */ /* 0x001fe400078e0004 */
[----:B------:R-:W-:-:S05]  /*9cb0*/  @P5 IMAD.MOV.U32 R3, RZ, RZ, R5 ;  /* 0x000000ffff035224 */ /* 0x000fca00078e0005 */
[----:B------:R0:W-:Y:S04]  /*9cc0*/  @P5 STG.E.U16 desc[UR36][R2.64+0x1f0], R148 ;  /* 0x0001f09402005986 */ /* 0x0001e8000c101524 */
[----:B------:R1:W-:Y:S01]  /*9cd0*/  @P4 STG.E.U16 desc[UR36][R4.64+0x1f2], R149 ;  /* 0x0001f29504004986 */ /* 0x0003e2000c101524 */
[----:B0-----:R-:W-:Y:S02]  /*9ce0*/  @P2 IMAD.MOV.U32 R2, RZ, RZ, R6 ;  /* 0x000000ffff022224 */ /* 0x001fe400078e0006 */
[----:B------:R-:W-:-:S05]  /*9cf0*/  @P2 IMAD.MOV.U32 R3, RZ, RZ, R7 ;  /* 0x000000ffff032224 */ /* 0x000fca00078e0007 */
[----:B------:R1:W-:Y:S04]  /*9d00*/  @P2 STG.E.U16 desc[UR36][R2.64+0x1f0], R150 ;  /* 0x0001f09602002986 */ /* 0x0003e8000c101524 */
[----:B------:R1:W-:Y:S02]  /*9d10*/  @P1 STG.E.U16 desc[UR36][R6.64+0x1f2], R151 ;  /* 0x0001f29706001986 */ /* 0x0003e4000c101524 */
.L_x_290:
[----:B------:R-:W-:Y:S05]  /*9d20*/  BSYNC B0 ;  /* 0x0000000000007941 */ /* 0x000fea0003800000 */
.L_x_36:
[----:B01----:R-:W2:Y:S01]  /*9d30*/  LDL.64 R2, [R1] ;  /* 0x0000000001027983 */ /* 0x003ea20000100a00 */
[----:B------:R-:W-:Y:S01]  /*9d40*/  ULDC.64 UR4, c[0x0][0x650] ;  /* 0x0001940000047ab9 */ /* 0x000fe20000000a00 */
[----:B------:R0:W-:Y:S01]  /*9d50*/  SYNCS.ARRIVE.TRANS64.A1T0 RZ, [R162+UR45], RZ ;  /* 0x000000ffa2ff79a7 */ /* 0x0001e2000810002d */
[----:B------:R-:W-:Y:S01]  /*9d60*/  PRMT R0, RZ, 0x7610, R0 ;  /* 0x00007610ff007816 */ /* 0x000fe20000000000 */
[----:B-----5:R-:W-:Y:S02]  /*9d70*/  IMAD.MOV.U32 R19, RZ, RZ, -0x1 ;  /* 0xffffffffff137424 */ /* 0x020fe400078e00ff */
[----:B------:R-:W-:Y:S01]  /*9d80*/  IMAD.MOV.U32 R22, RZ, RZ, -0x1 ;  /* 0xffffffffff167424 */ /* 0x000fe200078e00ff */
[----:B--2---:R-:W-:-:S04]  /*9d90*/  LEA R18, P0, R2, R18, 0x1 ;  /* 0x0000001202127211 */ /* 0x004fc800078008ff */
[----:B------:R-:W-:Y:S01]  /*9da0*/  LEA.HI.X R17, R2, R17, R23, 0x1, P0 ;  /* 0x0000001102117211 */ /* 0x000fe200000f0c17 */
[----:B------:R-:W-:Y:S01]  /*9db0*/  IMAD.MOV.U32 R2, RZ, RZ, -0x1 ;  /* 0xffffffffff027424 */ /* 0x000fe200078e00ff */
[----:B------:R-:W-:-:S04]  /*9dc0*/  ISETP.GE.U32.AND P0, PT, R18, UR4, PT ;  /* 0x0000000412007c0c */ /* 0x000fc8000bf06070 */
[----:B------:R-:W-:-:S13]  /*9dd0*/  ISETP.GE.U32.AND.EX P0, PT, R17, UR5, PT, P0 ;  /* 0x0000000511007c0c */ /* 0x000fda000bf06100 */
[----:B0-----:R-:W-:Y:S05]  /*9de0*/  @P0 BRA `(.L_x_291) ;  /* 0x0000000400700947 */ /* 0x001fea0003800000 */
[----:B------:R-:W0:Y:S01]  /*9df0*/  S2R R10, SR_CTAID.X ;  /* 0x00000000000a7919 */ /* 0x000e220000002500 */
[----:B------:R-:W1:Y:S01]  /*9e00*/  LDC.64 R8, c[0x0][0x628] ;  /* 0x00018a00ff087b82 */ /* 0x000e620000000a00 */
[----:B------:R-:W-:Y:S01]  /*9e10*/  ULDC UR4, c[0x0][0x150] ;  /* 0x0000540000047ab9 */ /* 0x000fe20000000800 */
[----:B---34-:R-:W-:Y:S01]  /*9e20*/  IMAD.MOV.U32 R6, RZ, RZ, R18 ;  /* 0x000000ffff067224 */ /* 0x018fe200078e0012 */
[----:B------:R-:W2:Y:S01]  /*9e30*/  S2R R20, SR_CTAID.Y ;  /* 0x0000000000147919 */ /* 0x000ea20000002600 */
[----:B------:R-:W-:-:S04]  /*9e40*/  IMAD.MOV.U32 R7, RZ, RZ, R17 ;  /* 0x000000ffff077224 */ /* 0x000fc800078e0011 */
[----:B------:R-:W3:Y:S08]  /*9e50*/  LDC R15, c[0x0][0x144] ;  /* 0x00005100ff0f7b82 */ /* 0x000ef00000000800 */
[----:B------:R-:W4:Y:S08]  /*9e60*/  LDC R0, c[0x0][0x630] ;  /* 0x00018c00ff007b82 */ /* 0x000f300000000800 */
[----:B------:R-:W2:Y:S01]  /*9e70*/  LDC.64 R12, c[0x0][0x620] ;  /* 0x00018800ff0c7b82 */ /* 0x000ea20000000a00 */
[----:B-1----:R-:W-:-:S04]  /*9e80*/  ISETP.NE.U32.AND P0, PT, R8, RZ, PT ;  /* 0x000000ff0800720c */ /* 0x002fc80003f05070 */
[----:B------:R-:W-:Y:S02]  /*9e90*/  ISETP.NE.AND.EX P0, PT, R9, RZ, PT, P0 ;  /* 0x000000ff0900720c */ /* 0x000fe40003f05300 */
[----:B0-----:R-:W-:-:S05]  /*9ea0*/  I2FP.F32.U32 R2, R10 ;  /* 0x0000000a00027245 */ /* 0x001fca0000201000 */
[----:B------:R-:W-:-:S04]  /*9eb0*/  FMUL R2, R2, UR4 ;  /* 0x0000000402027c20 */ /* 0x000fc80008400000 */
[----:B------:R0:W1:Y:S02]  /*9ec0*/  F2I.U32.TRUNC.NTZ R14, R2 ;  /* 0x00000002000e7305 */ /* 0x000064000020f000 */
[----:B---34-:R-:W-:Y:S05]  /*9ed0*/  @!P0 BRA `(.L_x_292) ;  /* 0x0000000000288947 */ /* 0x018fea0003800000 */
[----:B------:R-:W3:Y:S02]  /*9ee0*/  LDC R3, c[0x0][0x634] ;  /* 0x00018d00ff037b82 */ /* 0x000ee40000000800 */
[----:B---3--:R-:W-:-:S05]  /*9ef0*/  IADD3 R7, P0, R18, R3, RZ ;  /* 0x0000000312077210 */ /* 0x008fca0007f1e0ff */
[----:B------:R-:W-:-:S04]  /*9f00*/  IMAD.X R11, RZ, RZ, R17, P0 ;  /* 0x000000ffff0b7224 */ /* 0x000fc800000e0611 */
[----:B0-----:R-:W-:-:S04]  /*9f10*/  IMAD.WIDE.U32 R2, R11, R8, RZ ;  /* 0x000000080b027225 */ /* 0x001fc800078e00ff */
[----:B------:R-:W-:-:S04]  /*9f20*/  IMAD.WIDE.U32 R4, P0, R7, R9, R2 ;  /* 0x0000000907047225 */ /* 0x000fc80007800002 */
[----:B------:R-:W-:-:S04]  /*9f30*/  IMAD.WIDE.U32 R2, R7, R8, RZ ;  /* 0x0000000807027225 */ /* 0x000fc800078e00ff */
[----:B------:R-:W-:Y:S01]  /*9f40*/  IMAD.X R7, RZ, RZ, RZ, P0 ;  /* 0x000000ffff077224 */ /* 0x000fe200000e06ff */
[----:B------:R-:W-:Y:S01]  /*9f50*/  IADD3 RZ, P0, R3, R4, RZ ;  /* 0x0000000403ff7210 */ /* 0x000fe20007f1e0ff */
[----:B------:R-:W-:-:S04]  /*9f60*/  IMAD.MOV.U32 R6, RZ, RZ, R5 ;  /* 0x000000ffff067224 */ /* 0x000fc800078e0005 */
[----:B------:R-:W-:-:S08]  /*9f70*/  IMAD.WIDE.U32.X R6, R11, R9, R6, P0 ;  /* 0x000000090b067225 */ /* 0x000fd000000e0406 */
.L_x_292:
[----:B------:R-:W3:Y:S01]  /*9f80*/  LDC.64 R26, c[0x0][0x640] ;  /* 0x00019000ff1a7b82 */ /* 0x000ee20000000a00 */
[-C--:B------:R-:W-:Y:S01]  /*9f90*/  SHF.R.U64 R11, R6, R0.reuse, R7 ;  /* 0x00000000060b7219 */ /* 0x080fe20000001207 */
[----:B------:R-:W-:Y:S01]  /*9fa0*/  IMAD.MOV.U32 R19, RZ, RZ, R17 ;  /* 0x000000ffff137224 */ /* 0x000fe200078e0011 */
[----:B------:R-:W-:Y:S01]  /*9fb0*/  SHF.R.U32.HI R0, RZ, R0, R7 ;  /* 0x00000000ff007219 */ /* 0x000fe20000011607 */
[----:B-1----:R-:W-:Y:S01]  /*9fc0*/  IMAD.MOV R14, RZ, RZ, -R14 ;  /* 0x000000ffff0e7224 */ /* 0x002fe200078e0a0e */
[----:B------:R-:W-:Y:S01]  /*9fd0*/  IADD3 R5, P0, RZ, -R11, RZ ;  /* 0x8000000bff057210 */ /* 0x000fe20007f1e0ff */
[----:B------:R-:W-:Y:S01]  /*9fe0*/  ULDC UR4, c[0x0][0x154] ;  /* 0x0000550000047ab9 */ /* 0x000fe20000000800 */
[----:B------:R-:W-:Y:S01]  /*9ff0*/  IMAD.MOV.U32 R7, RZ, RZ, 0x1 ;  /* 0x00000001ff077424 */ /* 0x000fe200078e00ff */
[----:B------:R-:W1:Y:S01]  /*a000*/  LDC R4, c[0x0][0x618] ;  /* 0x00018600ff047b82 */ /* 0x000e620000000800 */
[----:B------:R-:W-:Y:S02]  /*a010*/  IMAD R22, R15, R14, R10 ;  /* 0x0000000e0f167224 */ /* 0x000fe400078e020a */
[----:B------:R-:W-:-:S04]  /*a020*/  IMAD.X R3, RZ, RZ, ~R0, P0 ;  /* 0x000000ffff037224 */ /* 0x000fc800000e0e00 */
[-C--:B--2---:R-:W-:Y:S01]  /*a030*/  IMAD R0, R3, R12.reuse, RZ ;  /* 0x0000000c03007224 */ /* 0x084fe200078e02ff */
[----:B------:R-:W2:Y:S01]  /*a040*/  LDC R6, c[0x0][0x608] ;  /* 0x00018200ff067b82 */ /* 0x000ea20000000800 */
[----:B0-----:R-:W-:-:S04]  /*a050*/  IMAD.WIDE.U32 R2, R5, R12, R18 ;  /* 0x0000000c05027225 */ /* 0x001fc800078e0012 */
[----:B------:R-:W-:Y:S01]  /*a060*/  IMAD R5, R5, R13, R0 ;  /* 0x0000000d05057224 */ /* 0x000fe200078e0200 */
[----:B------:R-:W-:Y:S02]  /*a070*/  I2FP.F32.U32 R0, R20 ;  /* 0x0000001400007245 */ /* 0x000fe40000201000 */
[----:B------:R-:W0:Y:S01]  /*a080*/  LDC R24, c[0x0][0x658] ;  /* 0x00019600ff187b82 */ /* 0x000e220000000800 */
[----:B------:R-:W-:Y:S01]  /*a090*/  IMAD.IADD R3, R3, 0x1, R5 ;  /* 0x0000000103037824 */ /* 0x000fe200078e0205 */
[----:B---3--:R-:W-:Y:S01]  /*a0a0*/  ISETP.NE.U32.AND P0, PT, R26, RZ, PT ;  /* 0x000000ff1a00720c */ /* 0x008fe20003f05070 */
[----:B------:R-:W-:Y:S01]  /*a0b0*/  FMUL R0, R0, UR4 ;  /* 0x0000000400007c20 */ /* 0x000fe20008400000 */
[----:B------:R-:W-:Y:S02]  /*a0c0*/  IMAD.MOV.U32 R5, RZ, RZ, -0x1 ;  /* 0xffffffffff057424 */ /* 0x000fe400078e00ff */
[----:B------:R-:W-:Y:S01]  /*a0d0*/  ISETP.NE.AND.EX P0, PT, R27, RZ, PT, P0 ;  /* 0x000000ff1b00720c */ /* 0x000fe20003f05300 */
[----:B------:R3:W4:Y:S01]  /*a0e0*/  F2I.U32.TRUNC.NTZ R12, R0 ;  /* 0x00000000000c7305 */ /* 0x000722000020f000 */
[----:B------:R-:W3:Y:S01]  /*a0f0*/  LDC R15, c[0x0][0x148] ;  /* 0x00005200ff0f7b82 */ /* 0x000ee20000000800 */
[----:B-1----:R-:W-:-:S02]  /*a100*/  SHF.R.U64 R10, R2, R4, R3 ;  /* 0x00000004020a7219 */ /* 0x002fc40000001203 */
[----:B------:R-:W-:-:S05]  /*a110*/  SHF.R.U32.HI R3, RZ, R4, R3 ;  /* 0x00000004ff037219 */ /* 0x000fca0000011603 */
[----:B------:R-:W1:Y:S01]  /*a120*/  LDC R14, c[0x0][0x600] ;  /* 0x00018000ff0e7b82 */ /* 0x000e620000000800 */
[-CC-:B--2---:R-:W-:Y:S02]  /*a130*/  SHF.R.U64 R8, R10, R6.reuse, R3.reuse ;  /* 0x000000060a087219 */ /* 0x184fe40000001203 */
[----:B------:R-:W-:-:S05]  /*a140*/  SHF.R.U32.HI R3, RZ, R6, R3 ;  /* 0x00000006ff037219 */ /* 0x000fca0000011603 */
[----:B------:R-:W2:Y:S01]  /*a150*/  LDC R21, c[0x0][0x648] ;  /* 0x00019200ff157b82 */ /* 0x000ea20000000800 */
[-CC-:B0-----:R-:W-:Y:S02]  /*a160*/  SHF.R.U64 R13, R8, R24.reuse, R3.reuse ;  /* 0x00000018080d7219 */ /* 0x181fe40000001203 */
[-C--:B------:R-:W-:Y:S02]  /*a170*/  SHF.L.U32 R5, R5, R24.reuse, RZ ;  /* 0x0000001805057219 */ /* 0x080fe400000006ff */
[-C--:B------:R-:W-:Y:S01]  /*a180*/  SHF.R.U32.HI R3, RZ, R24.reuse, R3 ;  /* 0x00000018ff037219 */ /* 0x080fe20000011603 */
[----:B------:R-:W-:Y:S01]  /*a190*/  IMAD.MOV.U32 R2, RZ, RZ, R13 ;  /* 0x000000ffff027224 */ /* 0x000fe200078e000d */
[----:B------:R-:W-:Y:S01]  /*a1a0*/  SHF.L.U32 R24, R7, R24, RZ ;  /* 0x0000001807187219 */ /* 0x000fe200000006ff */
[----:B------:R-:W0:Y:S01]  /*a1b0*/  LDC R25, c[0x0][0x638] ;  /* 0x00018e00ff197b82 */ /* 0x000e220000000800 */
[----:B------:R-:W-:-:S07]  /*a1c0*/  LOP3.LUT R19, RZ, R5, RZ, 0x33, !PT ;  /* 0x00000005ff137212 */ /* 0x000fce00078e33ff */
[----:B------:R-:W0:Y:S01]  /*a1d0*/  LDC R28, c[0x0][0x610] ;  /* 0x00018400ff1c7b82 */ /* 0x000e220000000800 */
[----:B----4-:R-:W-:Y:S05]  /*a1e0*/  @!P0 BRA `(.L_x_293) ;  /* 0x0000000000288947 */ /* 0x010fea0003800000 */
[----:B---3--:R-:W3:Y:S02]  /*a1f0*/  LDC R0, c[0x0][0x64c] ;  /* 0x00019300ff007b82 */ /* 0x008ee40000000800 */
[----:B---3--:R-:W-:-:S05]  /*a200*/  IADD3 R7, P0, R13, R0, RZ ;  /* 0x000000000d077210 */ /* 0x008fca0007f1e0ff */
        /* <DEDUP_REMOVED lines=8> */
.L_x_293:
[----:B------:R-:W4:Y:S01]  /*a290*/  LDC R4, c[0x0][0x65c] ;  /* 0x00019700ff047b82 */ /* 0x000f220000000800 */
[----:B--23--:R-:W-:Y:S01]  /*a2a0*/  SHF.R.U64 R0, R2, R21, R3 ;  /* 0x0000001502007219 */ /* 0x00cfe20000001203 */
[----:B-1----:R-:W-:Y:S01]  /*a2b0*/  VIADD R3, R14, 0xffffffff ;  /* 0xffffffff0e037836 */ /* 0x002fe20000000000 */
[----:B------:R-:W-:Y:S01]  /*a2c0*/  LOP3.LUT R19, R8, R19, RZ, 0xc0, !PT ;  /* 0x0000001308137212 */ /* 0x000fe200078ec0ff */
[----:B------:R-:W-:Y:S02]  /*a2d0*/  IMAD.MOV R12, RZ, RZ, -R12 ;  /* 0x000000ffff0c7224 */ /* 0x000fe400078e0a0c */
[----:B------:R-:W-:Y:S01]  /*a2e0*/  IMAD.MOV R2, RZ, RZ, -R0 ;  /* 0x000000ffff027224 */ /* 0x000fe200078e0a00 */
[----:B------:R-:W-:Y:S01]  /*a2f0*/  LOP3.LUT R3, R10, R3, RZ, 0xc0, !PT ;  /* 0x000000030a037212 */ /* 0x000fe200078ec0ff */
[----:B------:R-:W-:Y:S02]  /*a300*/  IMAD R19, R24, R0, R19 ;  /* 0x0000000018137224 */ /* 0x000fe400078e0213 */
[----:B0-----:R-:W-:-:S04]  /*a310*/  IMAD R0, R2, R25, R13 ;  /* 0x0000001902007224 */ /* 0x001fc800078e020d */
[----:B------:R-:W-:Y:S01]  /*a320*/  IMAD R2, R0, R14, R3 ;  /* 0x0000000e00027224 */ /* 0x000fe200078e0203 */
[----:B----4-:R-:W-:Y:S01]  /*a330*/  ISETP.NE.AND P0, PT, R4, 0x1, PT ;  /* 0x000000010400780c */ /* 0x010fe20003f05270 */
[----:B------:R-:W-:-:S05]  /*a340*/  IMAD.MOV.U32 R4, RZ, RZ, 0x1 ;  /* 0x00000001ff047424 */ /* 0x000fca00078e00ff */
[----:B------:R-:W-:-:S07]  /*a350*/  PRMT R0, R4, 0x7610, R0 ;  /* 0x0000761004007816 */ /* 0x000fce0000000000 */
[----:B------:R-:W-:-:S04]  /*a360*/  @P0 IMAD R22, R15, R12, R20 ;  /* 0x0000000c0f160224 */ /* 0x000fc800078e0214 */
[----:B------:R-:W-:-:S05]  /*a370*/  IMAD R19, R19, R28, R22 ;  /* 0x0000001c13137224 */ /* 0x000fca00078e0216 */
[----:B------:R-:W-:Y:S02]  /*a380*/  SEL R22, R2, R19, !P0 ;  /* 0x0000001302167207 */ /* 0x000fe40004000000 */
[----:B------:R-:W-:Y:S01]  /*a390*/  SEL R19, R19, R2, !P0 ;  /* 0x0000000213137207 */ /* 0x000fe20004000000 */
[----:B------:R-:W-:-:S07]  /*a3a0*/  IMAD.MOV.U32 R2, RZ, RZ, R11 ;  /* 0x000000ffff027224 */ /* 0x000fce00078e000b */
.L_x_291:
[----:B------:R-:W-:Y:S02]  /*a3b0*/  LOP3.LUT P0, RZ, R0, 0xff, RZ, 0xc0, !PT ;  /* 0x000000ff00ff7812 */ /* 0x000fe4000780c0ff */
[----:B------:R-:W-:-:S11]  /*a3c0*/  LOP3.LUT R175, R175, 0x1, RZ, 0x3c, !PT ;  /* 0x00000001afaf7812 */ /* 0x000fd600078e3cff */
[----:B------:R-:W-:Y:S05]  /*a3d0*/  @P0 BRA `(.L_x_294) ;  /* 0xffffff7000b40947 */ /* 0x000fea000383ffff */
[----:B------:R-:W-:Y:S05]  /*a3e0*/  EXIT ;  /* 0x000000000000794d */ /* 0x000fea0003800000 */
.L_x_17:
[----:B------:R-:W-:-:S08]  /*a3f0*/  ISETP.NE.AND P0, PT, R5, RZ, PT ;  /* 0x000000ff0500720c */ /* 0x000fd00003f05270 */
[----:B0-----:R-:W0:-:S00]  /*a400*/  USETMAXREG.DEALLOC.CTAPOOL 0x28 ;  /* 0x00000028000079c8 */ /* 0x001e0000080e0500 */
[----:B------:R-:W-:Y:S05]  /*a410*/  @P0 EXIT ;  /* 0x000000000000094d */ /* 0x000fea0003800000 */
[----:B0-----:R-:W-:Y:S01]  /*a420*/  LOP3.LUT P0, RZ, R8, 0xff, RZ, 0xc0, !PT ;  /* 0x000000ff08ff7812 */ /* 0x001fe2000780c0ff */
[----:B------:R-:W-:Y:S02]  /*a430*/  IMAD.MOV.U32 R0, RZ, RZ, 0x1 ;  /* 0x00000001ff007424 */ /* 0x000fe400078e00ff */
[----:B------:R-:W-:-:S10]  /*a440*/  IMAD.MOV.U32 R8, RZ, RZ, RZ ;  /* 0x000000ffff087224 */ /* 0x000fd400078e00ff */
[----:B------:R-:W-:Y:S05]  /*a450*/  @!P0 BRA `(.L_x_295) ;  /* 0x0000000c003c8947 */ /* 0x000fea0003800000 */
[----:B------:R-:W0:Y:S01]  /*a460*/  S2R R7, SR_CgaCtaId ;  /* 0x0000000000077919 */ /* 0x000e220000008800 */
[----:B------:R-:W-:Y:S01]  /*a470*/  LOP3.LUT P0, RZ, R4, 0x1f, RZ, 0xc0, !PT ;  /* 0x0000001f04ff7812 */ /* 0x000fe2000780c0ff */
[----:B------:R-:W-:Y:S01]  /*a480*/  ULDC UR5, c[0x0][0x658] ;  /* 0x0001960000057ab9 */ /* 0x000fe20000000800 */
[----:B------:R-:W-:Y:S01]  /*a490*/  UMOV UR6, 0xffffffff ;  /* 0xffffffff00067882 */ /* 0x000fe20000000000 */
[----:B------:R-:W-:Y:S01]  /*a4a0*/  BSSY B0, `(.L_x_295) ;  /* 0x00000ca000007945 */ /* 0x000fe20003800000 */
[----:B------:R-:W-:Y:S01]  /*a4b0*/  USHF.L.U32 UR6, UR6, UR5, URZ ;  /* 0x0000000506067299 */ /* 0x000fe2000800063f */
[C---:B------:R-:W-:Y:S01]  /*a4c0*/  ISETP.NE.AND P2, PT, R3.reuse, RZ, PT ;  /* 0x000000ff0300720c */ /* 0x040fe20003f45270 */
[----:B------:R-:W-:Y:S01]  /*a4d0*/  IMAD.MOV.U32 R9, RZ, RZ, 0x1 ;  /* 0x00000001ff097424 */ /* 0x000fe200078e00ff */
[----:B------:R-:W-:Y:S01]  /*a4e0*/  ISETP.NE.OR P0, PT, R3, RZ, !P0 ;  /* 0x000000ff0300720c */ /* 0x000fe20004705670 */
[----:B------:R-:W-:Y:S01]  /*a4f0*/  IMAD.MOV.U32 R0, RZ, RZ, 0x1 ;  /* 0x00000001ff007424 */ /* 0x000fe200078e00ff */
[----:B------:R-:W-:Y:S01]  /*a500*/  LOP3.LUT R6, R16, 0x2, RZ, 0xfc, !PT ;  /* 0x0000000210067812 */ /* 0x000fe200078efcff */
[----:B------:R-:W-:Y:S01]  /*a510*/  IMAD.MOV.U32 R8, RZ, RZ, RZ ;  /* 0x000000ffff087224 */ /* 0x000fe200078e00ff */
[----:B------:R-:W-:Y:S01]  /*a520*/  ULDC UR4, c[0x0][0x600] ;  /* 0x0001800000047ab9 */ /* 0x000fe20000000800 */
[----:B------:R-:W-:Y:S01]  /*a530*/  UMOV UR7, 0x1 ;  /* 0x0000000100077882 */ /* 0x000fe20000000000 */
[----:B------:R-:W-:-:S02]  /*a540*/  UIADD3 UR19, UR40, 0x1, URZ ;  /* 0x0000000128137890 */ /* 0x000fc4000fffe03f */
[----:B------:R-:W-:Y:S02]  /*a550*/  UIADD3 UR15, UR4, -0x1, URZ ;  /* 0xffffffff040f7890 */ /* 0x000fe4000fffe03f */
[----:B------:R-:W-:Y:S02]  /*a560*/  USHF.L.U32 UR17, UR7, UR5, URZ ;  /* 0x0000000507117299 */ /* 0x000fe4000800063f */
[----:B------:R-:W-:Y:S01]  /*a570*/  ULOP3.LUT UR16, URZ, UR6, URZ, 0x33, !UPT ;  /* 0x000000063f107292 */ /* 0x000fe2000f8e333f */
[----:B------:R-:W-:Y:S01]  /*a580*/  ULDC.64 UR20, c[0x0][0x198] ;  /* 0x0000660000147ab9 */ /* 0x000fe20000000a00 */
[C---:B0-----:R-:W-:Y:S02]  /*a590*/  IMAD.SHL.U32 R10, R7.reuse, 0x80, RZ ;  /* 0x00000080070a7824 */ /* 0x041fe400078e00ff */
[----:B------:R-:W-:-:S03]  /*a5a0*/  IMAD.SHL.U32 R7, R7, 0x1000, RZ ;  /* 0x0000100007077824 */ /* 0x000fc600078e00ff */
[----:B------:R-:W-:Y:S02]  /*a5b0*/  LOP3.LUT R10, R10, 0x80, RZ, 0xc0, !PT ;  /* 0x000000800a0a7812 */ /* 0x000fe400078ec0ff */
[----:B------:R-:W-:-:S07]  /*a5c0*/  LOP3.LUT R7, R7, 0x1000, RZ, 0xc0, !PT ;  /* 0x0000100007077812 */ /* 0x000fce00078ec0ff */
.L_x_307:
[----:B------:R-:W-:-:S03]  /*a5d0*/  UMOV UR4, 0xffffffff ;  /* 0xffffffff00047882 */ /* 0x000fc60000000000 */
[----:B------:R-:W-:Y:S05]  /*a5e0*/  BRA.DIV UR4, `(.L_x_296) ;  /* 0x0000001204107947 */ /* 0x000fea000b800000 */
[----:B------:R-:W-:-:S13]  /*a5f0*/  ELECT P6, URZ, PT ;  /* 0x00000000003f782f */ /* 0x000fda00038c0000 */
.L_x_321:
[----:B------:R-:W0:Y:S01]  /*a600*/  LDC R3, c[0x0][0x28c] ;  /* 0x0000a300ff037b82 */ /* 0x000e220000000800 */
[----:B------:R-:W-:Y:S01]  /*a610*/  BSSY B1, `(.L_x_297) ;  /* 0x0000039000017945 */ /* 0x000fe20003800000 */
[----:B0-----:R-:W-:-:S13]  /*a620*/  ISETP.LT.OR P6, PT, R3, 0x1, !P6 ;  /* 0x000000010300780c */ /* 0x001fda00077c1670 */
[----:B------:R-:W-:Y:S05]  /*a630*/  @P6 BRA `(.L_x_298) ;  /* 0x0000000000d86947 */ /* 0x000fea0003800000 */
[----:B------:R-:W-:Y:S02]  /*a640*/  IMAD R22, R22, 0x100, R10 ;  /* 0x0000010016167824 */ /* 0x000fe400078e020a */
[----:B------:R-:W-:Y:S02]  /*a650*/  IMAD.SHL.U32 R19, R19, 0x40, RZ ;  /* 0x0000004013137824 */ /* 0x000fe400078e00ff */
[----:B------:R-:W-:Y:S02]  /*a660*/  IMAD.MOV.U32 R14, RZ, RZ, RZ ;  /* 0x000000ffff0e7224 */ /* 0x000fe400078e00ff */
[----:B------:R-:W-:Y:S02]  /*a670*/  IMAD.U32 R15, RZ, RZ, UR19 ;  /* 0x00000013ff0f7e24 */ /* 0x000fe4000f8e00ff */
[----:B------:R-:W-:Y:S02]  /*a680*/  IMAD.MOV.U32 R3, RZ, RZ, R0 ;  /* 0x000000ffff037224 */ /* 0x000fe400078e0000 */
[----:B------:R-:W-:-:S07]  /*a690*/  IMAD.MOV.U32 R4, RZ, RZ, R8 ;  /* 0x000000ffff047224 */ /* 0x000fce00078e0008 */
.L_x_302:
[----:B------:R-:W0:Y:S01]  /*a6a0*/  S2R R12, SR_CgaCtaId ;  /* 0x00000000000c7919 */ /* 0x000e220000008800 */
[----:B------:R-:W-:Y:S01]  /*a6b0*/  MOV R5, 0x400 ;  /* 0x0000040000057802 */ /* 0x000fe20000000f00 */
[----:B------:R-:W1:Y:S03]  /*a6c0*/  @!P2 LDC R11, c[0x0][0x500] ;  /* 0x00014000ff0bab82 */ /* 0x000e660000000800 */
[----:B0-----:R-:W-:Y:S02]  /*a6d0*/  LEA R13, R12, R5, 0x18 ;  /* 0x000000050c0d7211 */ /* 0x001fe400078ec0ff */
[----:B------:R-:W-:-:S03]  /*a6e0*/  SHF.L.U32 R5, R3, 0x1f, RZ ;  /* 0x0000001f03057819 */ /* 0x000fc600000006ff */
[----:B------:R-:W-:-:S04]  /*a6f0*/  IMAD R12, R4, 0x8, R13 ;  /* 0x00000008040c7824 */ /* 0x000fc800078e020d */
[----:B------:R-:W0:Y:S02]  /*a700*/  SYNCS.PHASECHK.TRANS64.TRYWAIT P1, [R12+URZ+0x28], R5 ;  /* 0x000028050c0075a7 */ /* 0x000e24000802017f */
[----:B01----:R-:W-:Y:S05]  /*a710*/  @!P1 BRA `(.L_x_299) ;  /* 0x0000000c00e49947 */ /* 0x003fea0003800000 */
.L_x_322:
[----:B0-----:R-:W-:Y:S01]  /*a720*/  PRMT R5, R6, 0x9910, RZ ;  /* 0x0000991006057816 */ /* 0x001fe200000000ff */
[----:B------:R0:W-:Y:S03]  /*a730*/  @!P2 SYNCS.ARRIVE.TRANS64 RZ, [R12+URZ], R11 ;  /* 0x0000000b0cffa9a7 */ /* 0x0001e6000800003f */
[----:B------:R-:W-:-:S13]  /*a740*/  ISETP.NE.AND P1, PT, R5, 0x2, PT ;  /* 0x000000020500780c */ /* 0x000fda0003f25270 */
[----:B0-----:R-:W-:Y:S05]  /*a750*/  @P1 BRA `(.L_x_300) ;  /* 0x0000000000041947 */ /* 0x001fea0003800000 */
[----:B------:R-:W-:Y:S01]  /*a760*/  BPT.TRAP 0x1 ;  /* 0x000000040000795c */ /* 0x000fe20000300000 */
.L_x_300:
[----:B------:R-:W-:Y:S05]  /*a770*/  @P0 BRA `(.L_x_301) ;  /* 0x0000000000040947 */ /* 0x000fea0003800000 */
[----:B------:R-:W-:Y:S01]  /*a780*/  BPT.TRAP 0x1 ;  /* 0x000000040000795c */ /* 0x000fe20000300000 */
.L_x_301:
[----:B------:R-:W-:Y:S01]  /*a790*/  IMAD R5, R4, 0x2000, R7 ;  /* 0x0000200004057824 */ /* 0x000fe200078e0207 */
[----:B------:R-:W-:Y:S01]  /*a7a0*/  R2UR UR9, R12 ;  /* 0x000000000c0972ca */ /* 0x000fe200000e0000 */
[C-C-:B------:R-:W-:Y:S01]  /*a7b0*/  IMAD R11, R4.reuse, 0x1000, R13.reuse ;  /* 0x00001000040b7824 */ /* 0x140fe200078e020d */
[----:B------:R-:W-:Y:S01]  /*a7c0*/  UIADD3 UR4, UP0, UR20, 0xf0, URZ ;  /* 0x000000f014047890 */ /* 0x000fe2000ff1e03f */
[----:B------:R-:W-:Y:S01]  /*a7d0*/  IMAD R5, R5, 0x2, R13 ;  /* 0x0000000205057824 */ /* 0x000fe200078e020d */
[----:B------:R-:W-:Y:S01]  /*a7e0*/  R2UR UR11, R19 ;  /* 0x00000000130b72ca */ /* 0x000fe200000e0000 */
[----:B------:R-:W-:Y:S01]  /*a7f0*/  VIADD R15, R15, 0xffffffff ;  /* 0xffffffff0f0f7836 */ /* 0x000fe20000000000 */
[----:B------:R-:W-:Y:S01]  /*a800*/  R2UR UR5, R11 ;  /* 0x000000000b0572ca */ /* 0x000fe200000e0000 */
[----:B------:R-:W-:Y:S01]  /*a810*/  UIADD3 UR22, UP1, UR20, 0x1f0, URZ ;  /* 0x000001f014167890 */ /* 0x000fe2000ff3e03f */
[----:B------:R-:W-:Y:S01]  /*a820*/  R2UR UR8, R5 ;  /* 0x00000000050872ca */ /* 0x000fe200000e0000 */
[----:B------:R-:W-:Y:S01]  /*a830*/  VIADD R4, R4, 0x1 ;  /* 0x0000000104047836 */ /* 0x000fe20000000000 */
[----:B------:R-:W-:Y:S01]  /*a840*/  R2UR UR10, R14 ;  /* 0x000000000e0a72ca */ /* 0x000fe200000e0000 */
[----:B------:R-:W-:Y:S01]  /*a850*/  UIADD3.X UR23, URZ, UR21, URZ, UP1, !UPT ;  /* 0x000000153f177290 */ /* 0x000fe20008ffe43f */
[----:B------:R-:W-:Y:S01]  /*a860*/  R2UR UR12, R2 ;  /* 0x00000000020c72ca */ /* 0x000fe200000e0000 */
[----:B------:R-:W-:Y:S01]  /*a870*/  UMOV UR6, 0x0 ;  /* 0x0000000000067882 */ /* 0x000fe20000000000 */
[----:B------:R-:W-:Y:S01]  /*a880*/  R2UR UR18, R22 ;  /* 0x00000000161272ca */ /* 0x000fe200000e0000 */
[----:B------:R-:W-:Y:S01]  /*a890*/  UMOV UR7, 0x10000000 ;  /* 0x1000000000077882 */ /* 0x000fe20000000000 */
[----:B------:R-:W-:Y:S01]  /*a8a0*/  ISETP.GT.AND P3, PT, R15, 0x1, PT ;  /* 0x000000010f00780c */ /* 0x000fe20003f64270 */
[----:B------:R-:W-:Y:S01]  /*a8b0*/  UMOV UR24, 0x30000 ;  /* 0x0003000000187882 */ /* 0x000fe20000000000 */
[----:B------:R-:W-:Y:S01]  /*a8c0*/  ISETP.NE.AND P1, PT, R4, 0x5, PT ;  /* 0x000000050400780c */ /* 0x000fe20003f25270 */
[----:B------:R-:W-:Y:S01]  /*a8d0*/  UIADD3 UR13, UR5, 0x180, URZ ;  /* 0x00000180050d7890 */ /* 0x000fe2000fffe03f */
[----:B------:R-:W-:Y:S01]  /*a8e0*/  VIADD R14, R14, 0x20 ;  /* 0x000000200e0e7836 */ /* 0x000fe20000000000 */
[----:B------:R-:W-:Y:S01]  /*a8f0*/  UIADD3.X UR5, URZ, UR21, URZ, UP0, !UPT ;  /* 0x000000153f057290 */ /* 0x000fe200087fe43f */
[----:B------:R-:W-:Y:S01]  /*a900*/  SEL R12, RZ, 0x1, P1 ;  /* 0x00000001ff0c7807 */ /* 0x000fe20000800000 */
[----:B------:R-:W-:Y:S01]  /*a910*/  UIADD3 UR14, UR8, 0x5180, URZ ;  /* 0x00005180080e7890 */ /* 0x000fe2000fffe03f */
[----:B------:R-:W-:-:S02]  /*a920*/  SEL R4, R4, RZ, P1 ;  /* 0x000000ff04047207 */ /* 0x000fc40000800000 */
[----:B------:R-:W-:Y:S01]  /*a930*/  UMOV UR8, UR13 ;  /* 0x0000000d00087c82 */ /* 0x000fe20008000000 */
[----:B------:R-:W-:-:S03]  /*a940*/  LOP3.LUT R3, R3, R12, RZ, 0x3c, !PT ;  /* 0x0000000c03037212 */ /* 0x000fc600078e3cff */
[----:B------:R0:W-:Y:S02]  /*a950*/  UTMALDG.3D [UR8], [UR4], desc[UR6] ;  /* 0x00000608040075b4 */ /* 0x0001e40008011000 */
[----:B0-----:R-:W-:Y:S01]  /*a960*/  UMOV UR8, UR14 ;  /* 0x0000000e00087c82 */ /* 0x001fe20008000000 */
[----:B------:R-:W-:Y:S02]  /*a970*/  UMOV UR11, UR18 ;  /* 0x00000012000b7c82 */ /* 0x000fe40008000000 */
[----:B------:R0:W-:Y:S02]  /*a980*/  UTMALDG.3D.MULTICAST [UR8], [UR22], UR24, desc[UR6] ;  /* 0x00000608160073b4 */ /* 0x0001e40008011818 */
[----:B0-----:R-:W-:Y:S05]  /*a990*/  @P3 BRA `(.L_x_302) ;  /* 0xfffffffc00403947 */ /* 0x001fea000383ffff */
.L_x_298:
[----:B------:R-:W-:Y:S05]  /*a9a0*/  BSYNC B1 ;  /* 0x0000000000017941 */ /* 0x000fea0003800000 */
.L_x_297:
[----:B------:R-:W2:Y:S01]  /*a9b0*/  LDL.64 R12, [R1] ;  /* 0x00000000010c7983 */ /* 0x000ea20000100a00 */
[----:B------:R-:W-:Y:S01]  /*a9c0*/  LOP3.LUT P4, RZ, R9, 0xff, RZ, 0xc0, !PT ;  /* 0x000000ff09ff7812 */ /* 0x000fe2000788c0ff */
[----:B------:R-:W-:Y:S01]  /*a9d0*/  VIADD R8, R8, UR40 ;  /* 0x0000002808087c36 */ /* 0x000fe20008000000 */
[----:B------:R-:W-:Y:S01]  /*a9e0*/  ULDC.64 UR4, c[0x0][0x650] ;  /* 0x0001940000047ab9 */ /* 0x000fe20000000a00 */
[----:B------:R-:W-:Y:S01]  /*a9f0*/  IMAD.U32 R5, RZ, RZ, UR40 ;  /* 0x00000028ff057e24 */ /* 0x000fe2000f8e00ff */
[----:B------:R-:W-:Y:S01]  /*aa00*/  UISETP.GE.U32.AND UP0, UPT, UR40, 0x5, UPT ;  /* 0x000000052800788c */ /* 0x000fe2000bf06070 */
[----:B------:R-:W-:Y:S01]  /*aa10*/  BSSY B1, `(.L_x_303) ;  /* 0x0000070000017945 */ /* 0x000fe20003800000 */
[----:B------:R-:W-:Y:S01]  /*aa20*/  ISETP.GT.U32.AND P1, PT, R8, 0x4, PT ;  /* 0x000000040800780c */ /* 0x000fe20003f24070 */
[----:B------:R-:W-:Y:S01]  /*aa30*/  IMAD.MOV.U32 R19, RZ, RZ, -0x1 ;  /* 0xffffffffff137424 */ /* 0x000fe200078e00ff */
[----:B------:R-:W-:Y:S01]  /*aa40*/  PRMT R9, RZ, 0x7610, R9 ;  /* 0x00007610ff097816 */ /* 0x000fe20000000009 */
[----:B------:R-:W-:Y:S01]  /*aa50*/  IMAD.MOV.U32 R22, RZ, RZ, -0x1 ;  /* 0xffffffffff167424 */ /* 0x000fe200078e00ff */
[----:B------:R-:W-:-:S02]  /*aa60*/  ISETP.LT.U32.AND P1, PT, R5, 0x5, P1 ;  /* 0x000000050500780c */ /* 0x000fc40000f21070 */
[----:B------:R-:W-:Y:S01]  /*aa70*/  PLOP3.LUT P3, PT, PT, PT, UP0, 0x80, 0x0 ;  /* 0x000000000000781c */ /* 0x000fe20003f6f008 */
[----:B------:R-:W0:Y:S01]  /*aa80*/  @P4 S2R R3, SR_CgaCtaId ;  /* 0x0000000000034919 */ /* 0x000e220000008800 */
[----:B------:R-:W-:-:S04]  /*aa90*/  @P4 MOV R2, 0x400 ;  /* 0x0000040000024802 */ /* 0x000fc80000000f00 */
[----:B0-----:R-:W-:Y:S01]  /*aaa0*/  @P4 LEA R4, R3, R2, 0x18 ;  /* 0x0000000203044211 */ /* 0x001fe200078ec0ff */
[----:B------:R-:W-:-:S03]  /*aab0*/  IMAD.WIDE.U32 R2, R8, -0x33333333, RZ ;  /* 0xcccccccd08027825 */ /* 0x000fc600078e00ff */
[----:B------:R0:W-:Y:S01]  /*aac0*/  @P4 SYNCS.ARRIVE.TRANS64.A1T0 RZ, [R4+URZ+0x88], RZ ;  /* 0x000088ff04ff49a7 */ /* 0x0001e2000810003f */
[----:B------:R-:W-:Y:S01]  /*aad0*/  IMAD.MOV.U32 R2, RZ, RZ, -0x1 ;  /* 0xffffffffff027424 */ /* 0x000fe200078e00ff */
[----:B------:R-:W-:Y:S02]  /*aae0*/  SHF.R.U32.HI R5, RZ, 0x2, R3 ;  /* 0x00000002ff057819 */ /* 0x000fe40000011603 */
[----:B------:R-:W-:-:S03]  /*aaf0*/  SEL R3, RZ, 0x1, !P1 ;  /* 0x00000001ff037807 */ /* 0x000fc60004800000 */
[----:B------:R-:W-:Y:S01]  /*ab00*/  IMAD R8, R5, -0x5, R8 ;  /* 0xfffffffb05087824 */ /* 0x000fe200078e0208 */
[----:B------:R-:W-:Y:S02]  /*ab10*/  LOP3.LUT R0, R0, R3, RZ, 0x3c, !PT ;  /* 0x0000000300007212 */ /* 0x000fe400078e3cff */
[----:B------:R-:W-:Y:S02]  /*ab20*/  PRMT R3, RZ, 0x7610, R3 ;  /* 0x00007610ff037816 */ /* 0x000fe40000000003 */
[----:B------:R-:W-:Y:S02]  /*ab30*/  @P3 LOP3.LUT R0, R0, 0x1, R5, 0x78, !PT ;  /* 0x0000000100003812 */ /* 0x000fe400078e7805 */
[----:B--2---:R-:W-:-:S04]  /*ab40*/  IADD3 R18, P4, R18, R12, RZ ;  /* 0x0000000c12127210 */ /* 0x004fc80007f9e0ff */
[----:B------:R-:W-:Y:S01]  /*ab50*/  ISETP.GE.U32.AND P1, PT, R18, UR4, PT ;  /* 0x0000000412007c0c */ /* 0x000fe2000bf26070 */
[----:B------:R-:W-:-:S05]  /*ab60*/  IMAD.X R17, R17, 0x1, R23, P4 ;  /* 0x0000000111117824 */ /* 0x000fca00020e0617 */
[----:B------:R-:W-:-:S13]  /*ab70*/  ISETP.GE.U32.AND.EX P1, PT, R17, UR5, PT, P1 ;  /* 0x0000000511007c0c */ /* 0x000fda000bf26110 */
[----:B0-----:R-:W-:Y:S05]  /*ab80*/  @P1 BRA `(.L_x_304) ;  /* 0x0000000400601947 */ /* 0x001fea0003800000 */
[----:B------:R-:W0:Y:S01]  /*ab90*/  S2R R12, SR_CTAID.X ;  /* 0x00000000000c7919 */ /* 0x000e220000002500 */
[----:B------:R-:W-:Y:S01]  /*aba0*/  ULDC.64 UR4, c[0x0][0x628] ;  /* 0x00018a0000047ab9 */ /* 0x000fe20000000a00 */
[----:B------:R-:W-:Y:S01]  /*abb0*/  ULDC UR7, c[0x0][0x630] ;  /* 0x00018c0000077ab9 */ /* 0x000fe20000000800 */
[----:B------:R-:W-:Y:S01]  /*abc0*/  ISETP.NE.U32.AND P1, PT, RZ, UR4, PT ;  /* 0x00000004ff007c0c */ /* 0x000fe2000bf25070 */
[----:B------:R-:W1:Y:S01]  /*abd0*/  S2R R13, SR_CTAID.Y ;  /* 0x00000000000d7919 */ /* 0x000e620000002600 */
[----:B------:R-:W-:Y:S01]  /*abe0*/  ULDC UR8, c[0x0][0x150] ;  /* 0x0000540000087ab9 */ /* 0x000fe20000000800 */
[----:B------:R-:W-:Y:S01]  /*abf0*/  IMAD.MOV.U32 R2, RZ, RZ, R18 ;  /* 0x000000ffff027224 */ /* 0x000fe200078e0012 */
[----:B------:R-:W-:Y:S01]  /*ac00*/  ISETP.NE.AND.EX P1, PT, RZ, UR5, PT, P1 ;  /* 0x00000005ff007c0c */ /* 0x000fe2000bf25310 */
[----:B------:R-:W-:Y:S01]  /*ac10*/  IMAD.MOV.U32 R3, RZ, RZ, R17 ;  /* 0x000000ffff037224 */ /* 0x000fe200078e0011 */
[----:B0-----:R-:W-:-:S11]  /*ac20*/  I2FP.F32.U32 R14, R12 ;  /* 0x0000000c000e7245 */ /* 0x001fd60000201000 */
[----:B------:R-:W-:Y:S05]  /*ac30*/  @!P1 BRA `(.L_x_305) ;  /* 0x0000000000289947 */ /* 0x000fea0003800000 */
[----:B------:R-:W-:Y:S02]  /*ac40*/  ULDC UR6, c[0x0][0x634] ;  /* 0x00018d0000067ab9 */ /* 0x000fe40000000800 */
[----:B------:R-:W-:-:S05]  /*ac50*/  IADD3 R3, P1, R18, UR6, RZ ;  /* 0x0000000612037c10 */ /* 0x000fca000ff3e0ff */
[----:B------:R-:W-:-:S04]  /*ac60*/  IMAD.X R11, RZ, RZ, R17, P1 ;  /* 0x000000ffff0b7224 */ /* 0x000fc800008e0611 */
[----:B------:R-:W-:-:S04]  /*ac70*/  IMAD.WIDE.U32 R4, R11, UR4, RZ ;  /* 0x000000040b047c25 */ /* 0x000fc8000f8e00ff */
[----:B------:R-:W-:-:S04]  /*ac80*/  IMAD.WIDE.U32 R4, P1, R3, UR5, R4 ;  /* 0x0000000503047c25 */ /* 0x000fc8000f820004 */
[----:B------:R-:W-:-:S04]  /*ac90*/  IMAD.WIDE.U32 R2, R3, UR4, RZ ;  /* 0x0000000403027c25 */ /* 0x000fc8000f8e00ff */
[----:B------:R-:W-:Y:S01]  /*aca0*/  IMAD.MOV.U32 R2, RZ, RZ, R5 ;  /* 0x000000ffff027224 */ /* 0x000fe200078e0005 */
[----:B------:R-:W-:Y:S01]  /*acb0*/  IADD3 RZ, P3, R3, R4, RZ ;  /* 0x0000000403ff7210 */ /* 0x000fe20007f7e0ff */
[----:B------:R-:W-:-:S04]  /*acc0*/  IMAD.X R3, RZ, RZ, RZ, P1 ;  /* 0x000000ffff037224 */ /* 0x000fc800008e06ff */
[----:B------:R-:W-:-:S08]  /*acd0*/  IMAD.WIDE.U32.X R2, R11, UR5, R2, P3 ;  /* 0x000000050b027c25 */ /* 0x000fd000098e0402 */
.L_x_305:
[----:B------:R-:W0:Y:S01]  /*ace0*/  LDC R21, c[0x0][0x65c] ;  /* 0x00019700ff157b82 */ /* 0x000e220000000800 */
[--C-:B------:R-:W-:Y:S01]  /*acf0*/  SHF.R.U64 R11, R2, UR7, R3.reuse ;  /* 0x00000007020b7c19 */ /* 0x100fe20008001203 */
[----:B------:R-:W-:Y:S01]  /*ad00*/  FMUL R14, R14, UR8 ;  /* 0x000000080e0e7c20 */ /* 0x000fe20008400000 */
[----:B------:R-:W-:Y:S01]  /*ad10*/  SHF.R.U32.HI R2, RZ, UR7, R3 ;  /* 0x00000007ff027c19 */ /* 0x000fe20008011603 */
[----:B------:R-:W-:Y:S01]  /*ad20*/  ULDC UR6, c[0x0][0x154] ;  /* 0x0000550000067ab9 */ /* 0x000fe20000000800 */
[----:B------:R-:W-:Y:S01]  /*ad30*/  IADD3 R15, P1, RZ, -R11, RZ ;  /* 0x8000000bff0f7210 */ /* 0x000fe20007f3e0ff */
[----:B------:R-:W-:Y:S01]  /*ad40*/  ULDC.64 UR4, c[0x0][0x620] ;  /* 0x0001880000047ab9 */ /* 0x000fe20000000a00 */
[----:B-1----:R-:W-:Y:S01]  /*ad50*/  I2FP.F32.U32 R3, R13 ;  /* 0x0000000d00037245 */ /* 0x002fe20000201000 */
[----:B------:R-:W1:Y:S01]  /*ad60*/  LDC R19, c[0x0][0x144] ;  /* 0x00005100ff137b82 */ /* 0x000e620000000800 */
[----:B------:R-:W2:Y:S01]  /*ad70*/  F2I.U32.TRUNC.NTZ R14, R14 ;  /* 0x0000000e000e7305 */ /* 0x000ea2000020f000 */
[----:B------:R-:W-:-:S02]  /*ad80*/  IMAD.X R2, RZ, RZ, ~R2, P1 ;  /* 0x000000ffff027224 */ /* 0x000fc400008e0e02 */
[----:B------:R-:W-:Y:S01]  /*ad90*/  FMUL R4, R3, UR6 ;  /* 0x0000000603047c20 */ /* 0x000fe20008400000 */
[----:B------:R-:W-:Y:S01]  /*ada0*/  IMAD.MOV.U32 R3, RZ, RZ, R17 ;  /* 0x000000ffff037224 */ /* 0x000fe200078e0011 */
[----:B------:R-:W-:Y:S01]  /*adb0*/  ULDC.64 UR6, c[0x0][0x640] ;  /* 0x0001900000067ab9 */ /* 0x000fe20000000a00 */
[----:B------:R-:W-:Y:S01]  /*adc0*/  IMAD R2, R2, UR4, RZ ;  /* 0x0000000402027c24 */ /* 0x000fe2000f8e02ff */
[----:B------:R-:W3:Y:S01]  /*add0*/  LDC R20, c[0x0][0x148] ;  /* 0x00005200ff147b82 */ /* 0x000ee20000000800 */
[----:B------:R-:W-:Y:S01]  /*ade0*/  ISETP.NE.U32.AND P1, PT, RZ, UR6, PT ;  /* 0x00000006ff007c0c */ /* 0x000fe2000bf25070 */
[----:B------:R-:W4:Y:S01]  /*adf0*/  F2I.U32.TRUNC.NTZ R4, R4 ;  /* 0x0000000400047305 */ /* 0x000f22000020f000 */
[----:B------:R-:W-:Y:S02]  /*ae00*/  IMAD R5, R15, UR5, R2 ;  /* 0x000000050f057c24 */ /* 0x000fe4000f8e0202 */
[----:B------:R-:W-:Y:S01]  /*ae10*/  IMAD.MOV.U32 R2, RZ, RZ, R18 ;  /* 0x000000ffff027224 */ /* 0x000fe200078e0012 */
[----:B------:R-:W-:-:S02]  /*ae20*/  ISETP.NE.AND.EX P1, PT, RZ, UR7, PT, P1 ;  /* 0x00000007ff007c0c */ /* 0x000fc4000bf25310 */
[----:B0-----:R-:W-:Y:S01]  /*ae30*/  ISETP.NE.AND P4, PT, R21, 0x1, PT ;  /* 0x000000011500780c */ /* 0x001fe20003f85270 */
[----:B------:R-:W-:Y:S01]  /*ae40*/  IMAD.WIDE.U32 R2, R15, UR4, R2 ;  /* 0x000000040f027c25 */ /* 0x000fe2000f8e0002 */
[----:B------:R-:W-:-:S03]  /*ae50*/  ULDC UR4, c[0x0][0x618] ;  /* 0x0001860000047ab9 */ /* 0x000fc60000000800 */
[----:B--2---:R-:W-:Y:S02]  /*ae60*/  IMAD.MOV R14, RZ, RZ, -R14 ;  /* 0x000000ffff0e7224 */ /* 0x004fe400078e0a0e */
[----:B------:R-:W-:Y:S02]  /*ae70*/  IMAD.IADD R3, R3, 0x1, R5 ;  /* 0x0000000103037824 */ /* 0x000fe400078e0205 */
[----:B-1----:R-:W-:-:S03]  /*ae80*/  IMAD R12, R19, R14, R12 ;  /* 0x0000000e130c7224 */ /* 0x002fc600078e020c */
[--C-:B------:R-:W-:Y:S01]  /*ae90*/  SHF.R.U64 R14, R2, UR4, R3.reuse ;  /* 0x00000004020e7c19 */ /* 0x100fe20008001203 */
[----:B----4-:R-:W-:Y:S01]  /*aea0*/  IMAD.MOV R2, RZ, RZ, -R4 ;  /* 0x000000ffff027224 */ /* 0x010fe200078e0a04 */
[----:B------:R-:W-:Y:S01]  /*aeb0*/  SHF.R.U32.HI R3, RZ, UR4, R3 ;  /* 0x00000004ff037c19 */ /* 0x000fe20008011603 */
[----:B------:R-:W-:Y:S02]  /*aec0*/  ULDC UR4, c[0x0][0x608] ;  /* 0x0001820000047ab9 */ /* 0x000fe40000000800 */
[----:B---3--:R-:W-:Y:S01]  /*aed0*/  @P4 IMAD R12, R20, R2, R13 ;  /* 0x00000002140c4224 */ /* 0x008fe200078e020d */
[--C-:B------:R-:W-:Y:S02]  /*aee0*/  SHF.R.U64 R19, R14, UR4, R3.reuse ;  /* 0x000000040e137c19 */ /* 0x100fe40008001203 */
[----:B------:R-:W-:Y:S01]  /*aef0*/  SHF.R.U32.HI R2, RZ, UR4, R3 ;  /* 0x00000004ff027c19 */ /* 0x000fe20008011603 */
[----:B------:R-:W-:-:S03]  /*af00*/  ULDC UR4, c[0x0][0x658] ;  /* 0x0001960000047ab9 */ /* 0x000fc60000000800 */
[--C-:B------:R-:W-:Y:S02]  /*af10*/  SHF.R.U64 R13, R19, UR4, R2.reuse ;  /* 0x00000004130d7c19 */ /* 0x100fe40008001202 */
[----:B------:R-:W-:-:S03]  /*af20*/  SHF.R.U32.HI R2, RZ, UR4, R2 ;  /* 0x00000004ff027c19 */ /* 0x000fc60008011602 */
[----:B------:R-:W-:Y:S02]  /*af30*/  IMAD.MOV.U32 R4, RZ, RZ, R13 ;  /* 0x000000ffff047224 */ /* 0x000fe400078e000d */
[----:B------:R-:W-:Y:S01]  /*af40*/  IMAD.MOV.U32 R3, RZ, RZ, R2 ;  /* 0x000000ffff037224 */ /* 0x000fe200078e0002 */
[----:B------:R-:W-:Y:S06]  /*af50*/  @!P1 BRA `(.L_x_306) ;  /* 0x00000000002c9947 */ /* 0x000fec0003800000 */
        /* <DEDUP_REMOVED lines=9> */
[----:B------:R-:W-:-:S04]  /*aff0*/  IMAD.WIDE.U32.X R2, R15, UR7, R2, P3 ;  /* 0x000000070f027c25 */ /* 0x000fc800098e0402 */
[----:B------:R-:W-:-:S07]  /*b000*/  IMAD.MOV.U32 R4, RZ, RZ, R2 ;  /* 0x000000ffff047224 */ /* 0x000fce00078e0002 */
.L_x_306:
[----:B------:R-:W-:Y:S01]  /*b010*/  ULDC UR4, c[0x0][0x648] ;  /* 0x0001920000047ab9 */ /* 0x000fe20000000800 */
[----:B------:R-:W-:Y:S01]  /*b020*/  LOP3.LUT R2, R19, UR16, RZ, 0xc0, !PT ;  /* 0x0000001013027c12 */ /* 0x000fe2000f8ec0ff */
[----:B------:R-:W-:Y:S01]  /*b030*/  ULDC UR5, c[0x0][0x610] ;  /* 0x0001840000057ab9 */ /* 0x000fe20000000800 */
[----:B------:R-:W-:Y:S01]  /*b040*/  SHF.R.U64 R3, R4, UR4, R3 ;  /* 0x0000000404037c19 */ /* 0x000fe20008001203 */
[----:B------:R-:W-:Y:S01]  /*b050*/  ULDC UR4, c[0x0][0x638] ;  /* 0x00018e0000047ab9 */ /* 0x000fe20000000800 */
[----:B------:R-:W-:-:S03]  /*b060*/  LOP3.LUT R14, R14, UR15, RZ, 0xc0, !PT ;  /* 0x0000000f0e0e7c12 */ /* 0x000fc6000f8ec0ff */
[----:B------:R-:W-:Y:S02]  /*b070*/  IMAD.MOV R4, RZ, RZ, -R3 ;  /* 0x000000ffff047224 */ /* 0x000fe400078e0a03 */
[----:B------:R-:W-:Y:S02]  /*b080*/  IMAD R3, R3, UR17, R2 ;  /* 0x0000001103037c24 */ /* 0x000fe4000f8e0202 */
[----:B------:R-:W-:Y:S01]  /*b090*/  IMAD R13, R4, UR4, R13 ;  /* 0x00000004040d7c24 */ /* 0x000fe2000f8e020d */
[----:B------:R-:W-:Y:S01]  /*b0a0*/  ULDC UR4, c[0x0][0x600] ;  /* 0x0001800000047ab9 */ /* 0x000fe20000000800 */
[----:B------:R-:W-:Y:S02]  /*b0b0*/  IMAD R12, R3, UR5, R12 ;  /* 0x00000005030c7c24 */ /* 0x000fe4000f8e020c */
[----:B------:R-:W-:Y:S02]  /*b0c0*/  IMAD R13, R13, UR4, R14 ;  /* 0x000000040d0d7c24 */ /* 0x000fe4000f8e020e */
[----:B------:R-:W-:-:S02]  /*b0d0*/  IMAD.MOV.U32 R3, RZ, RZ, 0x1 ;  /* 0x00000001ff037424 */ /* 0x000fc400078e00ff */
[----:B------:R-:W-:Y:S01]  /*b0e0*/  IMAD.MOV.U32 R2, RZ, RZ, R11 ;  /* 0x000000ffff027224 */ /* 0x000fe200078e000b */
[----:B------:R-:W-:Y:S02]  /*b0f0*/  SEL R22, R13, R12, !P4 ;  /* 0x0000000c0d167207 */ /* 0x000fe40006000000 */
[----:B------:R-:W-:-:S07]  /*b100*/  SEL R19, R12, R13, !P4 ;  /* 0x0000000d0c137207 */ /* 0x000fce0006000000 */
.L_x_304:
[----:B------:R-:W-:Y:S05]  /*b110*/  BSYNC B1 ;  /* 0x0000000000017941 */ /* 0x000fea0003800000 */
.L_x_303:
[----:B------:R-:W-:-:S13]  /*b120*/  LOP3.LUT P1, RZ, R3, 0xff, RZ, 0xc0, !PT ;  /* 0x000000ff03ff7812 */ /* 0x000fda000782c0ff */
[----:B------:R-:W-:Y:S05]  /*b130*/  @P1 BRA `(.L_x_307) ;  /* 0xfffffff400241947 */ /* 0x000fea000383ffff */
[----:B------:R-:W-:Y:S05]  /*b140*/  BSYNC B0 ;  /* 0x0000000000007941 */ /* 0x000fea0003800000 */
.L_x_295:
[----:B------:R-:W-:-:S03]  /*b150*/  UMOV UR4, 0xffffffff ;  /* 0xffffffff00047882 */ /* 0x000fc60000000000 */
[----:B------:R-:W-:Y:S05]  /*b160*/  BRA.DIV UR4, `(.L_x_308) ;  /* 0x0000000604647947 */ /* 0x000fea000b800000 */
[----:B------:R-:W-:-:S13]  /*b170*/  ELECT P6, URZ, PT ;  /* 0x00000000003f782f */ /* 0x000fda00038c0000 */
.L_x_325:
[----:B------:R-:W-:Y:S04]  /*b180*/  BSSY B0, `(.L_x_309) ;  /* 0x0000034000007945 */ /* 0x000fe80003800000 */
[----:B------:R-:W-:Y:S05]  /*b190*/  @!P6 BRA `(.L_x_310) ;  /* 0x0000000000c8e947 */ /* 0x000fea0003800000 */
[----:B------:R-:W-:-:S04]  /*b1a0*/  LOP3.LUT R16, R16, 0x2, RZ, 0xfc, !PT ;  /* 0x0000000210107812 */ /* 0x000fc800078efcff */
[----:B------:R-:W-:-:S13]  /*b1b0*/  ISETP.NE.AND P0, PT, R16, 0x3, PT ;  /* 0x000000031000780c */ /* 0x000fda0003f05270 */
[----:B------:R-:W-:Y:S05]  /*b1c0*/  @!P0 BRA `(.L_x_311) ;  /* 0x0000000000048947 */ /* 0x000fea0003800000 */
[----:B------:R-:W-:Y:S01]  /*b1d0*/  BPT.TRAP 0x1 ;  /* 0x000000040000795c */ /* 0x000fe20000300000 */
.L_x_311:
[----:B------:R-:W0:Y:S01]  /*b1e0*/  S2R R3, SR_CgaCtaId ;  /* 0x0000000000037919 */ /* 0x000e220000008800 */
[----:B------:R-:W-:-:S04]  /*b1f0*/  MOV R2, 0x400 ;  /* 0x0000040000027802 */ /* 0x000fc80000000f00 */
[----:B0-----:R-:W-:Y:S02]  /*b200*/  LEA R3, R3, R2, 0x18 ;  /* 0x0000000203037211 */ /* 0x001fe400078ec0ff */
[----:B------:R-:W-:-:S03]  /*b210*/  SHF.L.U32 R2, R0, 0x1f, RZ ;  /* 0x0000001f00027819 */ /* 0x000fc600000006ff */
[----:B------:R-:W-:-:S04]  /*b220*/  VIADD R3, R3, 0x28 ;  /* 0x0000002803037836 */ /* 0x000fc80000000000 */
[C---:B------:R-:W-:Y:S02]  /*b230*/  IMAD R7, R8.reuse, 0x8, R3 ;  /* 0x0000000808077824 */ /* 0x040fe400078e0203 */
[----:B------:R-:W-:Y:S02]  /*b240*/  VIADD R8, R8, 0x1 ;  /* 0x0000000108087836 */ /* 0x000fe40000000000 */
[----:B------:R-:W0:Y:S03]  /*b250*/  SYNCS.PHASECHK.TRANS64.TRYWAIT P0, [R7+URZ], R2 ;  /* 0x00000002070075a7 */ /* 0x000e26000800017f */
[----:B------:R-:W-:-:S04]  /*b260*/  ISETP.NE.AND P1, PT, R8, 0x5, PT ;  /* 0x000000050800780c */ /* 0x000fc80003f25270 */
[----:B------:R-:W-:Y:S02]  /*b270*/  SEL R5, RZ, 0x1, P1 ;  /* 0x00000001ff057807 */ /* 0x000fe40000800000 */
[----:B------:R-:W-:Y:S02]  /*b280*/  SEL R8, R8, RZ, P1 ;  /* 0x000000ff08087207 */ /* 0x000fe40000800000 */
[----:B------:R-:W-:-:S03]  /*b290*/  LOP3.LUT R5, R0, R5, RZ, 0x3c, !PT ;  /* 0x0000000500057212 */ /* 0x000fc600078e3cff */
[----:B------:R-:W-:Y:S01]  /*b2a0*/  IMAD R9, R8, 0x8, R3 ;  /* 0x0000000808097824 */ /* 0x000fe200078e0203 */
[----:B------:R-:W-:Y:S01]  /*b2b0*/  SHF.L.U32 R4, R5, 0x1f, RZ ;  /* 0x0000001f05047819 */ /* 0x000fe200000006ff */
[----:B0-----:R-:W-:Y:S06]  /*b2c0*/  @!P0 BRA `(.L_x_312) ;  /* 0x00000004002c8947 */ /* 0x001fec0003800000 */
.L_x_326:
[----:B------:R-:W1:Y:S01]  /*b2d0*/  SYNCS.PHASECHK.TRANS64.TRYWAIT P0, [R9+URZ], R4 ;  /* 0x00000004090075a7 */ /* 0x000e62000800017f */
[----:B------:R-:W-:-:S05]  /*b2e0*/  VIADD R0, R8, 0x1 ;  /* 0x0000000108007836 */ /* 0x000fca0000000000 */
[----:B------:R-:W-:-:S04]  /*b2f0*/  ISETP.NE.AND P1, PT, R0, 0x5, PT ;  /* 0x000000050000780c */ /* 0x000fc80003f25270 */
[----:B0-----:R-:W-:Y:S02]  /*b300*/  SEL R2, RZ, 0x1, P1 ;  /* 0x00000001ff027807 */ /* 0x001fe40000800000 */
[----:B------:R-:W-:Y:S02]  /*b310*/  SEL R0, R0, RZ, P1 ;  /* 0x000000ff00007207 */ /* 0x000fe40000800000 */
[----:B------:R-:W-:-:S03]  /*b320*/  LOP3.LUT R7, R5, R2, RZ, 0x3c, !PT ;  /* 0x0000000205077212 */ /* 0x000fc600078e3cff */
[----:B------:R-:W-:Y:S01]  /*b330*/  IMAD R6, R0, 0x8, R3 ;  /* 0x0000000800067824 */ /* 0x000fe200078e0203 */
[----:B------:R-:W-:Y:S01]  /*b340*/  SHF.L.U32 R5, R7, 0x1f, RZ ;  /* 0x0000001f07057819 */ /* 0x000fe200000006ff */
[----:B-1----:R-:W-:Y:S06]  /*b350*/  @!P0 BRA `(.L_x_313) ;  /* 0x00000004001c8947 */ /* 0x002fec0003800000 */
.L_x_327:
[----:B------:R-:W1:Y:S01]  /*b360*/  SYNCS.PHASECHK.TRANS64.TRYWAIT P0, [R6+URZ], R5 ;  /* 0x00000005060075a7 */ /* 0x000e62000800017f */
[----:B------:R-:W-:-:S05]  /*b370*/  VIADD R0, R0, 0x1 ;  /* 0x0000000100007836 */ /* 0x000fca0000000000 */
[----:B------:R-:W-:-:S04]  /*b380*/  ISETP.NE.AND P1, PT, R0, 0x5, PT ;  /* 0x000000050000780c */ /* 0x000fc80003f25270 */
[----:B------:R-:W-:Y:S02]  /*b390*/  SEL R2, RZ, 0x1, P1 ;  /* 0x00000001ff027807 */ /* 0x000fe40000800000 */
[----:B------:R-:W-:Y:S02]  /*b3a0*/  SEL R0, R0, RZ, P1 ;  /* 0x000000ff00007207 */ /* 0x000fe40000800000 */
[----:B------:R-:W-:-:S03]  /*b3b0*/  LOP3.LUT R7, R7, R2, RZ, 0x3c, !PT ;  /* 0x0000000207077212 */ /* 0x000fc600078e3cff */
[----:B0-----:R-:W-:Y:S01]  /*b3c0*/  IMAD R9, R0, 0x8, R3 ;  /* 0x0000000800097824 */ /* 0x001fe200078e0203 */
[----:B------:R-:W-:Y:S01]  /*b3d0*/  SHF.L.U32 R4, R7, 0x1f, RZ ;  /* 0x0000001f07047819 */ /* 0x000fe200000006ff */
[----:B-1----:R-:W-:Y:S06]  /*b3e0*/  @!P0 BRA `(.L_x_314) ;  /* 0x00000004000c8947 */ /* 0x002fec0003800000 */
.L_x_328:
[----:B------:R-:W1:Y:S01]  /*b3f0*/  SYNCS.PHASECHK.TRANS64.TRYWAIT P0, [R9+URZ], R4 ;  /* 0x00000004090075a7 */ /* 0x000e62000800017f */
[----:B------:R-:W-:-:S05]  /*b400*/  VIADD R0, R0, 0x1 ;  /* 0x0000000100007836 */ /* 0x000fca0000000000 */
[----:B------:R-:W-:-:S04]  /*b410*/  ISETP.NE.AND P1, PT, R0, 0x5, PT ;  /* 0x000000050000780c */ /* 0x000fc80003f25270 */
[----:B------:R-:W-:Y:S02]  /*b420*/  SEL R2, RZ, 0x1, P1 ;  /* 0x00000001ff027807 */ /* 0x000fe40000800000 */
[----:B------:R-:W-:Y:S02]  /*b430*/  SEL R0, R0, RZ, P1 ;  /* 0x000000ff00007207 */ /* 0x000fe40000800000 */
[----:B------:R-:W-:Y:S01]  /*b440*/  LOP3.LUT R2, R7, R2, RZ, 0x3c, !PT ;  /* 0x0000000207027212 */ /* 0x000fe200078e3cff */
[----:B-1----:R-:W-:Y:S06]  /*b450*/  @!P0 BRA `(.L_x_315) ;  /* 0x0000000400048947 */ /* 0x002fec0003800000 */
.L_x_329:
[----:B------:R-:W-:Y:S01]  /*b460*/  IMAD R3, R0, 0x8, R3 ;  /* 0x0000000800037824 */ /* 0x000fe200078e0203 */
[----:B------:R-:W-:-:S07]  /*b470*/  SHF.L.U32 R0, R2, 0x1f, RZ ;  /* 0x0000001f02007819 */ /* 0x000fce00000006ff */
.L_x_316:
[----:B--2---:R2:W3:Y:S02]  /*b480*/  SYNCS.PHASECHK.TRANS64.TRYWAIT P0, [R3+URZ], R0 ;  /* 0x00000000030075a7 */ /* 0x0044e4000800017f */
[----:B---3--:R-:W-:Y:S05]  /*b490*/  @!P0 NANOSLEEP.SYNCS 0x989680 ;  /* 0x009896800000895d */ /* 0x008fea0003900000 */
[----:B------:R-:W3:Y:S02]  /*b4a0*/  @!P0 SYNCS.PHASECHK.TRANS64 P0, [R3+URZ], R0 ;  /* 0x00000000030085a7 */ /* 0x000ee4000800007f */
[----:B---3--:R-:W-:Y:S05]  /*b4b0*/  @!P0 BRA `(.L_x_316) ;  /* 0xfffffffc00f08947 */ /* 0x008fea000383ffff */
.L_x_310:
[----:B------:R-:W-:Y:S05]  /*b4c0*/  BSYNC B0 ;  /* 0x0000000000007941 */ /* 0x000fea0003800000 */
.L_x_309:
[----:B------:R-:W-:Y:S05]  /*b4d0*/  EXIT ;  /* 0x000000000000794d */ /* 0x000fea0003800000 */
.L_x_19:
[----:B-1----:R1:W2:Y:S02]  /*b4e0*/  SYNCS.PHASECHK.TRANS64.TRYWAIT P0, [R161+URZ], R0 ;  /* 0x00000000a10075a7 */ /* 0x0022a4000800017f */
[----:B--2---:R-:W-:Y:S05]  /*b4f0*/  @!P0 NANOSLEEP.SYNCS 0x989680 ;  /* 0x009896800000895d */ /* 0x004fea0003900000 */
[----:B------:R-:W2:Y:S02]  /*b500*/  @!P0 SYNCS.PHASECHK.TRANS64 P0, [R161+URZ], R0 ;  /* 0x00000000a10085a7 */ /* 0x000ea4000800007f */
[----:B--2---:R-:W-:Y:S05]  /*b510*/  @!P0 BRA `(.L_x_19) ;  /* 0xfffffffc00f08947 */ /* 0x004fea000383ffff */
[----:B------:R-:W-:Y:S05]  /*b520*/  BRA `(.L_x_317) ;  /* 0xffffff6000747947 */ /* 0x000fea000383ffff */
.L_x_24:
[----:B--2---:R2:W3:Y:S02]  /*b530*/  SYNCS.PHASECHK.TRANS64.TRYWAIT P1, [R3+URZ], R0 ;  /* 0x00000000030075a7 */ /* 0x0044e4000802017f */
[----:B---3--:R-:W-:Y:S05]  /*b540*/  @!P1 NANOSLEEP.SYNCS 0x989680 ;  /* 0x009896800000995d */ /* 0x008fea0003900000 */
[----:B------:R-:W3:Y:S02]  /*b550*/  @!P1 SYNCS.PHASECHK.TRANS64 P1, [R3+URZ], R0 ;  /* 0x00000000030095a7 */ /* 0x000ee4000802007f */
[----:B---3--:R-:W-:Y:S05]  /*b560*/  @!P1 BRA `(.L_x_24) ;  /* 0xfffffffc00f09947 */ /* 0x008fea000383ffff */
[----:B------:R-:W-:Y:S05]  /*b570*/  BRA `(.L_x_23) ;  /* 0xffffff6000e07947 */ /* 0x000fea000383ffff */
.L_x_29:
[----:B--2---:R-:W-:-:S04]  /*b580*/  IMAD.U32 R5, RZ, RZ, UR4 ;  /* 0x00000004ff057e24 */ /* 0x004fc8000f8e00ff */
[----:B------:R2:W3:Y:S03]  /*b590*/  SYNCS.PHASECHK.TRANS64.TRYWAIT P1, [R5+URZ], R4 ;  /* 0x00000004050075a7 */ /* 0x0004e6000802017f */
[----:B---3--:R-:W-:Y:S05]  /*b5a0*/  @!P1 NANOSLEEP.SYNCS 0x989680 ;  /* 0x009896800000995d */ /* 0x008fea0003900000 */
[----:B------:R-:W3:Y:S02]  /*b5b0*/  @!P1 SYNCS.PHASECHK.TRANS64 P1, [R5+URZ], R4 ;  /* 0x00000004050095a7 */ /* 0x000ee4000802007f */
[----:B---3--:R-:W-:Y:S05]  /*b5c0*/  @!P1 BRA `(.L_x_29) ;  /* 0xfffffffc00ec9947 */ /* 0x008fea000383ffff */
[----:B------:R-:W-:Y:S05]  /*b5d0*/  BRA `(.L_x_28) ;  /* 0xffffff6400747947 */ /* 0x000fea000383ffff */
.L_x_35:
[----:B-1----:R1:W2:Y:S02]  /*b5e0*/  SYNCS.PHASECHK.TRANS64.TRYWAIT P0, [R161+URZ+0x10], R0 ;  /* 0x00001000a10075a7 */ /* 0x0022a4000800017f */
[----:B--2---:R-:W-:Y:S05]  /*b5f0*/  @!P0 NANOSLEEP.SYNCS 0x989680 ;  /* 0x009896800000895d */ /* 0x004fea0003900000 */
[----:B------:R-:W2:Y:S02]  /*b600*/  @!P0 SYNCS.PHASECHK.TRANS64 P0, [R161+URZ+0x10], R0 ;  /* 0x00001000a10085a7 */ /* 0x000ea4000800007f */
[----:B--2---:R-:W-:Y:S05]  /*b610*/  @!P0 BRA `(.L_x_35) ;  /* 0xfffffffc00f08947 */ /* 0x004fea000383ffff */
[----:B------:R-:W-:Y:S05]  /*b620*/  BRA `(.L_x_318) ;  /* 0xffffff6800847947 */ /* 0x000fea000383ffff */
.L_x_296:
[----:B------:R-:W-:Y:S01]  /*b630*/  BSSY B1, `(.L_x_319) ;  /* 0x0000006000017945 */ /* 0x000fe20003800000 */
[----:B------:R-:W-:-:S07]  /*b640*/  IMAD.MOV.U32 R15, RZ, RZ, -0x1 ;  /* 0xffffffffff0f7424 */ /* 0x000fce00078e00ff */
[----:B-----5:R-:W-:Y:S05]  /*b650*/  WARPSYNC.COLLECTIVE R15, `(.L_x_320) ;  /* 0x000000000f0c7348 */ /* 0x020fea0003c00000 */
[----:B------:R-:W-:Y:S02]  /*b660*/  ELECT P6, UR62, PT ;  /* 0x00000000003e782f */ /* 0x000fe400038c0000 */
[----:B------:R-:W-:Y:S01]  /*b670*/  MOV R14, UR62 ;  /* 0x0000003e000e7c02 */ /* 0x000fe20008000f00 */
[----:B-----5:R-:W-:Y:S10]  /*b680*/  ENDCOLLECTIVE ;  /* 0x000000000000791b */ /* 0x020ff40003800000 */
.L_x_320:
[----:B------:R-:W-:Y:S05]  /*b690*/  BSYNC B1 ;  /* 0x0000000000017941 */ /* 0x000fea0003800000 */
.L_x_319:
[----:B------:R-:W-:Y:S05]  /*b6a0*/  BRA `(.L_x_321) ;  /* 0xffffffec00d47947 */ /* 0x000fea000383ffff */
.L_x_299:
[----:B0-----:R0:W1:Y:S02]  /*b6b0*/  SYNCS.PHASECHK.TRANS64.TRYWAIT P1, [R12+URZ+0x28], R5 ;  /* 0x000028050c0075a7 */ /* 0x001064000802017f */
[----:B-1----:R-:W-:Y:S05]  /*b6c0*/  @!P1 NANOSLEEP.SYNCS 0x989680 ;  /* 0x009896800000995d */ /* 0x002fea0003900000 */
[----:B------:R-:W1:Y:S02]  /*b6d0*/  @!P1 SYNCS.PHASECHK.TRANS64 P1, [R12+URZ+0x28], R5 ;  /* 0x000028050c0095a7 */ /* 0x000e64000802007f */
[----:B-1----:R-:W-:Y:S05]  /*b6e0*/  @!P1 BRA `(.L_x_299) ;  /* 0xfffffffc00f09947 */ /* 0x002fea000383ffff */
[----:B------:R-:W-:Y:S05]  /*b6f0*/  BRA `(.L_x_322) ;  /* 0xfffffff000087947 */ /* 0x000fea000383ffff */
.L_x_308:
[----:B------:R-:W-:Y:S01]  /*b700*/  BSSY B0, `(.L_x_323) ;  /* 0x0000006000007945 */ /* 0x000fe20003800000 */
[----:B------:R-:W-:-:S07]  /*b710*/  IMAD.MOV.U32 R15, RZ, RZ, -0x1 ;  /* 0xffffffffff0f7424 */ /* 0x000fce00078e00ff */
[----:B-----5:R-:W-:Y:S05]  /*b720*/  WARPSYNC.COLLECTIVE R15, `(.L_x_324) ;  /* 0x000000000f0c7348 */ /* 0x020fea0003c00000 */
[----:B------:R-:W-:Y:S02]  /*b730*/  ELECT P6, UR62, PT ;  /* 0x00000000003e782f */ /* 0x000fe400038c0000 */
[----:B------:R-:W-:Y:S01]  /*b740*/  MOV R14, UR62 ;  /* 0x0000003e000e7c02 */ /* 0x000fe20008000f00 */
[----:B-----5:R-:W-:Y:S10]  /*b750*/  ENDCOLLECTIVE ;  /* 0x000000000000791b */ /* 0x020ff40003800000 */
.L_x_324:
[----:B------:R-:W-:Y:S05]  /*b760*/  BSYNC B0 ;  /* 0x0000000000007941 */ /* 0x000fea0003800000 */
.L_x_323:
[----:B------:R-:W-:Y:S05]  /*b770*/  BRA `(.L_x_325) ;  /* 0xfffffff800807947 */ /* 0x000fea000383ffff */
.L_x_312:
[----:B0-----:R0:W1:Y:S02]  /*b780*/  SYNCS.PHASECHK.TRANS64.TRYWAIT P0, [R7+URZ], R2 ;  /* 0x00000002070075a7 */ /* 0x001064000800017f */
[----:B-1----:R-:W-:Y:S05]  /*b790*/  @!P0 NANOSLEEP.SYNCS 0x989680 ;  /* 0x009896800000895d */ /* 0x002fea0003900000 */
[----:B------:R-:W1:Y:S02]  /*b7a0*/  @!P0 SYNCS.PHASECHK.TRANS64 P0, [R7+URZ], R2 ;  /* 0x00000002070085a7 */ /* 0x000e64000800007f */
[----:B-1----:R-:W-:Y:S05]  /*b7b0*/  @!P0 BRA `(.L_x_312) ;  /* 0xfffffffc00f08947 */ /* 0x002fea000383ffff */
[----:B------:R-:W-:Y:S05]  /*b7c0*/  BRA `(.L_x_326) ;  /* 0xfffffff800c07947 */ /* 0x000fea000383ffff */
.L_x_313:
[----:B0-----:R0:W1:Y:S02]  /*b7d0*/  SYNCS.PHASECHK.TRANS64.TRYWAIT P0, [R9+URZ], R4 ;  /* 0x00000004090075a7 */ /* 0x001064000800017f */
[----:B-1----:R-:W-:Y:S05]  /*b7e0*/  @!P0 NANOSLEEP.SYNCS 0x989680 ;  /* 0x009896800000895d */ /* 0x002fea0003900000 */
[----:B------:R-:W1:Y:S02]  /*b7f0*/  @!P0 SYNCS.PHASECHK.TRANS64 P0, [R9+URZ], R4 ;  /* 0x00000004090085a7 */ /* 0x000e64000800007f */
[----:B-1----:R-:W-:Y:S05]  /*b800*/  @!P0 BRA `(.L_x_313) ;  /* 0xfffffffc00f08947 */ /* 0x002fea000383ffff */
[----:B------:R-:W-:Y:S05]  /*b810*/  BRA `(.L_x_327) ;  /* 0xfffffff800d07947 */ /* 0x000fea000383ffff */
.L_x_314:
[----:B0-----:R0:W1:Y:S02]  /*b820*/  SYNCS.PHASECHK.TRANS64.TRYWAIT P0, [R6+URZ], R5 ;  /* 0x00000005060075a7 */ /* 0x001064000800017f */
[----:B-1----:R-:W-:Y:S05]  /*b830*/  @!P0 NANOSLEEP.SYNCS 0x989680 ;  /* 0x009896800000895d */ /* 0x002fea0003900000 */
[----:B------:R-:W1:Y:S02]  /*b840*/  @!P0 SYNCS.PHASECHK.TRANS64 P0, [R6+URZ], R5 ;  /* 0x00000005060085a7 */ /* 0x000e64000800007f */
[----:B-1----:R-:W-:Y:S05]  /*b850*/  @!P0 BRA `(.L_x_314) ;  /* 0xfffffffc00f08947 */ /* 0x002fea000383ffff */
[----:B------:R-:W-:Y:S05]  /*b860*/  BRA `(.L_x_328) ;  /* 0xfffffff800e07947 */ /* 0x000fea000383ffff */
.L_x_315:
[----:B-1----:R1:W2:Y:S02]  /*b870*/  SYNCS.PHASECHK.TRANS64.TRYWAIT P0, [R9+URZ], R4 ;  /* 0x00000004090075a7 */ /* 0x0022a4000800017f */
[----:B--2---:R-:W-:Y:S05]  /*b880*/  @!P0 NANOSLEEP.SYNCS 0x989680 ;  /* 0x009896800000895d */ /* 0x004fea0003900000 */
[----:B------:R-:W2:Y:S02]  /*b890*/  @!P0 SYNCS.PHASECHK.TRANS64 P0, [R9+URZ], R4 ;  /* 0x00000004090085a7 */ /* 0x000ea4000800007f */
[----:B--2---:R-:W-:Y:S05]  /*b8a0*/  @!P0 BRA `(.L_x_315) ;  /* 0xfffffffc00f08947 */ /* 0x004fea000383ffff */
[----:B------:R-:W-:Y:S05]  /*b8b0*/  BRA `(.L_x_329) ;  /* 0xfffffff800e87947 */ /* 0x000fea000383ffff */
.L_x_330:
[----:B------:R-:W-:-:S00]  /*b8c0*/  BRA `(.L_x_330) ;  /* 0xfffffffc00fc7947 */ /* 0x000fc0000383ffff */
[----:B------:R-:W-:-:S00]  /*b8d0*/  NOP ;  /* 0x0000000000007918 */ /* 0x000fc00000000000 */
        /* <DEDUP_REMOVED lines=10> */
.L_x_331:


//--------------------- .nv.global.init           --------------------------
	.section	.nv.global.init,"aw",@progbits
.nv.global.init:
	.type		$str$22,@object
	.size		$str$22,($str$23 - $str$22)
$str$22:
        /*0000*/ 	.byte	0x6b, 0x5f, 0x74, 0x69, 0x6c, 0x65, 0x5f, 0x63, 0x6f, 0x75, 0x6e, 0x74, 0x20, 0x3e, 0x3d, 0x20
        /*0010*/ 	.byte	0x31, 0x00
	.type		$str$23,@object
	.size		$str$23,(__unnamed_1 - $str$23)
$str$23:
        /*0012*/ 	.byte	0x2f, 0x74, 0x6d, 0x70, 0x2f, 0x63, 0x75, 0x74, 0x6c, 0x61, 0x73, 0x73, 0x5f, 0x73, 0x77, 0x65
        /*0022*/ 	.byte	0x65, 0x70, 0x5f, 0x73, 0x72, 0x63, 0x2f, 0x69, 0x6e, 0x63, 0x6c, 0x75, 0x64, 0x65, 0x2f, 0x63
        /*0032*/ 	.byte	0x75, 0x74, 0x6c, 0x61, 0x73, 0x73, 0x2f, 0x67, 0x65, 0x6d, 0x6d, 0x2f, 0x63, 0x6f, 0x6c, 0x6c
        /*0042*/ 	.byte	0x65, 0x63, 0x74, 0x69, 0x76, 0x65, 0x2f, 0x73, 0x6d, 0x39, 0x30, 0x5f, 0x6d, 0x6d, 0x61, 0x5f
        /*0052*/ 	.byte	0x74, 0x6d, 0x61, 0x5f, 0x67, 0x6d, 0x6d, 0x61, 0x5f, 0x73, 0x73, 0x5f, 0x77, 0x61, 0x72, 0x70
        /*0062*/ 	.byte	0x73, 0x70, 0x65, 0x63, 0x69, 0x61, 0x6c, 0x69, 0x7a, 0x65, 0x64, 0x2e, 0x68, 0x70, 0x70, 0x00
	.type		__unnamed_1,@object
	.size		__unnamed_1,(.L_0 - __unnamed_1)
__unnamed_1:
        /*0072*/ 	.byte	0x76, 0x6f, 0x69, 0x64, 0x20, 0x63, 0x75, 0x74, 0x6c, 0x61, 0x73, 0x73, 0x3a, 0x3a, 0x67, 0x65
        /* <DEDUP_REMOVED lines=180> */
        /*0bc2*/ 	.byte	0x5d, 0x00
.L_0:


//--------------------- .nv.shared._ZN7cutlass13device_kernelINS_4gemm6kernel13GemmUniversalIN4cute5tupleIJiiiiEEENS1_10collective13CollectiveMmaINS1_34MainloopSm90TmaGmmaWarpSpecializedILi5ENS5_IJNS4_1CILi2EEENSA_ILi1EEESC_EEENS1_32KernelTmaWarpSpecializedPingpongEEENS5_IJNSA_ILi64EEENSA_ILi256EEENSA_ILi32EEEEEENS_6half_tENS5_IJlSC_lEEESK_SL_NS4_8TiledMMAINS4_8MMA_AtomIJNS4_4SM904GMMA26MMA_64x256x16_F32F16F16_SSILNSP_5MajorE0ELSR_0ELNSP_7ScaleInE1ELSS_1EEEEEENS4_6LayoutINS5_IJSC_SC_SC_EEENS5_IJNSA_ILi0EEESX_SX_EEEEENS5_IJNS4_10UnderscoreES10_S10_EEEEENS4_13SM90_TMA_LOADENS4_14ComposedLayoutINS4_7SwizzleILi2ELi4ELi3EEENS4_18smem_ptr_flag_bitsILi16EEENSV_INS5_IJNSA_ILi8EEESI_EEENS5_IJSI_SC_EEEEEEEvNS4_8identityENS4_23SM90_TMA_LOAD_MULTICASTES1D_vS1E_EENS_8epilogue10collective6detail29Sm90TmaWarpSpecializedAdapterINS1I_15DefaultEpilogueISK_SL_SL_NS1H_6thread17LinearCombinationISK_Li1EffLNS1M_9ScaleType4KindE0ELNS_15FloatRoundStyleE2ESK_EENS1_15EpilogueDefaultEEEEEvvEEEEvNT_6ParamsE --------------------------
	.section	.nv.shared._ZN7cutlass13device_kernelINS_4gemm6kernel13GemmUniversalIN4cute5tupleIJiiiiEEENS1_10collective13CollectiveMmaINS1_34MainloopSm90TmaGmmaWarpSpecializedILi5ENS5_IJNS4_1CILi2EEENSA_ILi1EEESC_EEENS1_32KernelTmaWarpSpecializedPingpongEEENS5_IJNSA_ILi64EEENSA_ILi256EEENSA_ILi32EEEEEENS_6half_tENS5_IJlSC_lEEESK_SL_NS4_8TiledMMAINS4_8MMA_AtomIJNS4_4SM904GMMA26MMA_64x256x16_F32F16F16_SSILNSP_5MajorE0ELSR_0ELNSP_7ScaleInE1ELSS_1EEEEEENS4_6LayoutINS5_IJSC_SC_SC_EEENS5_IJNSA_ILi0EEESX_SX_EEEEENS5_IJNS4_10UnderscoreES10_S10_EEEEENS4_13SM90_TMA_LOADENS4_14ComposedLayoutINS4_7SwizzleILi2ELi4ELi3EEENS4_18smem_ptr_flag_bitsILi16EEENSV_INS5_IJNSA_ILi8EEESI_EEENS5_IJSI_SC_EEEEEEEvNS4_8identityENS4_23SM90_TMA_LOAD_MULTICASTES1D_vS1E_EENS_8epilogue10collective6detail29Sm90TmaWarpSpecializedAdapterINS1I_15DefaultEpilogueISK_SL_SL_NS1H_6thread17LinearCombinationISK_Li1EffLNS1M_9ScaleType4KindE0ELNS_15FloatRoundStyleE2ESK_EENS1_15EpilogueDefaultEEEEEvvEEEEvNT_6ParamsE,"aw",@nobits
	.sectionflags	@""
	.align	16
	.zero		1024


//--------------------- .nv.shared.reserved.0     --------------------------
	.section	.nv.shared.reserved.0,"aw",@nobits
	.weak		__nv_reservedSMEM_offset_0_alias
	.size		__nv_reservedSMEM_offset_0_alias, 0, 0
	.other		__nv_reservedSMEM_offset_0_alias,@"STO_CUDA_RESERVED_SHARED STV_DEFAULT"
__nv_reservedSMEM_offset_0_alias:
	.zero		0


//--------------------- .nv.global                --------------------------
	.section	.nv.global,"aw",@nobits
.nv.global:
	.type		_ZN39_INTERNAL_6a62abd4_4_k_cu_4c4954df_40404cute1_E,@object
	.size		_ZN39_INTERNAL_6a62abd4_4_k_cu_4c4954df_40404cute1_E,(_ZN39_INTERNAL_6a62abd4_4_k_cu_4c4954df_40404cuda3std3__45__cpo6cbeginE - _ZN39_INTERNAL_6a62abd4_4_k_cu_4c4954df_40404cute1_E)
_ZN39_INTERNAL_6a62abd4_4_k_cu_4c4954df_40404cute1_E:
	.zero		1
	.type		_ZN39_INTERNAL_6a62abd4_4_k_cu_4c4954df_40404cuda3std3__45__cpo6cbeginE,@object
	.size		_ZN39_INTERNAL_6a62abd4_4_k_cu_4c4954df_40404cuda3std3__45__cpo6cbeginE,(_ZN39_INTERNAL_6a62abd4_4_k_cu_4c4954df_40404cuda3std3__48in_placeE - _ZN39_INTERNAL_6a62abd4_4_k_cu_4c4954df_40404cuda3std3__45__cpo6cbeginE)
_ZN39_INTERNAL_6a62abd4_4_k_cu_4c4954df_40404cuda3std3__45__cpo6cbeginE:
	.zero		1
	.type		_ZN39_INTERNAL_6a62abd4_4_k_cu_4c4954df_40404cuda3std3__48in_placeE,@object
	.size		_ZN39_INTERNAL_6a62abd4_4_k_cu_4c4954df_40404cuda3std3__48in_placeE,(_ZN39_INTERNAL_6a62abd4_4_k_cu_4c4954df_40404cuda3std6ranges3__45__cpo9iter_moveE - _ZN39_INTERNAL_6a62abd4_4_k_cu_4c4954df_40404cuda3std3__48in_placeE)
_ZN39_INTERNAL_6a62abd4_4_k_cu_4c4954df_40404cuda3std3__48in_placeE:
	.zero		1
	.type		_ZN39_INTERNAL_6a62abd4_4_k_cu_4c4954df_40404cuda3std6ranges3__45__cpo9iter_moveE,@object
	.size		_ZN39_INTERNAL_6a62abd4_4_k_cu_4c4954df_40404cuda3std6ranges3__45__cpo9iter_moveE,(_ZN39_INTERNAL_6a62abd4_4_k_cu_4c4954df_40404cuda3std3__45__cpo5beginE - _ZN39_INTERNAL_6a62abd4_4_k_cu_4c4954df_40404cuda3std6ranges3__45__cpo9iter_moveE)
_ZN39_INTERNAL_6a62abd4_4_k_cu_4c4954df_40404cuda3std6ranges3__45__cpo9iter_moveE:
	.zero		1
	.type		_ZN39_INTERNAL_6a62abd4_4_k_cu_4c4954df_40404cuda3std3__45__cpo5beginE,@object
	.size		_ZN39_INTERNAL_6a62abd4_4_k_cu_4c4954df_40404cuda3std3__45__cpo5beginE,(_ZN39_INTERNAL_6a62abd4_4_k_cu_4c4954df_40404cuda3std3__441_GLOBAL__N__6a62abd4_4_k_cu_4c4954df_40406ignoreE - _ZN39_INTERNAL_6a62abd4_4_k_cu_4c4954df_40404cuda3std3__45__cpo5beginE)
_ZN39_INTERNAL_6a62abd4_4_k_cu_4c4954df_40404cuda3std3__45__cpo5beginE:
	.zero		1
	.type		_ZN39_INTERNAL_6a62abd4_4_k_cu_4c4954df_40404cuda3std3__441_GLOBAL__N__6a62abd4_4_k_cu_4c4954df_40406ignoreE,@object
	.size		_ZN39_INTERNAL_6a62abd4_4_k_cu_4c4954df_40404cuda3std3__441_GLOBAL__N__6a62abd4_4_k_cu_4c4954df_40406ignoreE,(_ZN39_INTERNAL_6a62abd4_4_k_cu_4c4954df_40404cute7productE - _ZN39_INTERNAL_6a62abd4_4_k_cu_4c4954df_40404cuda3std3__441_GLOBAL__N__6a62abd4_4_k_cu_4c4954df_40406ignoreE)
_ZN39_INTERNAL_6a62abd4_4_k_cu_4c4954df_40404cuda3std3__441_GLOBAL__N__6a62abd4_4_k_cu_4c4954df_40406ignoreE:
	.zero		1
	.type		_ZN39_INTERNAL_6a62abd4_4_k_cu_4c4954df_40404cute7productE,@object
	.size		_ZN39_INTERNAL_6a62abd4_4_k_cu_4c4954df_40404cute7productE,(_ZN39_INTERNAL_6a62abd4_4_k_cu_4c4954df_40404cuda3std3__45__cpo3endE - _ZN39_INTERNAL_6a62abd4_4_k_cu_4c4954df_40404cute7productE)
_ZN39_INTERNAL_6a62abd4_4_k_cu_4c4954df_40404cute7productE:
	.zero		1
	.type		_ZN39_INTERNAL_6a62abd4_4_k_cu_4c4954df_40404cuda3std3__45__cpo3endE,@object
	.size		_ZN39_INTERNAL_6a62abd4_4_k_cu_4c4954df_40404cuda3std3__45__cpo3endE,(_ZN39_INTERNAL_6a62abd4_4_k_cu_4c4954df_40404cuda3std3__419piecewise_constructE - _ZN39_INTERNAL_6a62abd4_4_k_cu_4c4954df_40404cuda3std3__45__cpo3endE)
_ZN39_INTERNAL_6a62abd4_4_k_cu_4c4954df_40404cuda3std3__45__cpo3endE:
	.zero		1
	.type		_ZN39_INTERNAL_6a62abd4_4_k_cu_4c4954df_40404cuda3std3__419piecewise_constructE,@object
	.size		_ZN39_INTERNAL_6a62abd4_4_k_cu_4c4954df_40404cuda3std3__419piecewise_constructE,(_ZN39_INTERNAL_6a62abd4_4_k_cu_4c4954df_40404cuda3std3__45__cpo4cendE - _ZN39_INTERNAL_6a62abd4_4_k_cu_4c4954df_40404cuda3std3__419piecewise_constructE)
_ZN39_INTERNAL_6a62abd4_4_k_cu_4c4954df_40404cuda3std3__419piecewise_constructE:
	.zero		1
	.type		_ZN39_INTERNAL_6a62abd4_4_k_cu_4c4954df_40404cuda3std3__45__cpo4cendE,@object
	.size		_ZN39_INTERNAL_6a62abd4_4_k_cu_4c4954df_40404cuda3std3__45__cpo4cendE,(_ZN39_INTERNAL_6a62abd4_4_k_cu_4c4954df_40404cuda3std6ranges3__45__cpo4swapE - _ZN39_INTERNAL_6a62abd4_4_k_cu_4c4954df_40404cuda3std3__45__cpo4cendE)
_ZN39_INTERNAL_6a62abd4_4_k_cu_4c4954df_40404cuda3std3__45__cpo4cendE:
	.zero		1
	.type		_ZN39_INTERNAL_6a62abd4_4_k_cu_4c4954df_40404cuda3std6ranges3__45__cpo4swapE,@object
	.size		_ZN39_INTERNAL_6a62abd4_4_k_cu_4c4954df_40404cuda3std6ranges3__45__cpo4swapE,(.L_8 - _ZN39_INTERNAL_6a62abd4_4_k_cu_4c4954df_40404cuda3std6ranges3__45__cpo4swapE)
_ZN39_INTERNAL_6a62abd4_4_k_cu_4c4954df_40404cuda3std6ranges3__45__cpo4swapE:
	.zero		1
.L_8:


//--------------------- .nv.constant0._ZN7cutlass13device_kernelINS_4gemm6kernel13GemmUniversalIN4cute5tupleIJiiiiEEENS1_10collective13CollectiveMmaINS1_34MainloopSm90TmaGmmaWarpSpecializedILi5ENS5_IJNS4_1CILi2EEENSA_ILi1EEESC_EEENS1_32KernelTmaWarpSpecializedPingpongEEENS5_IJNSA_ILi64EEENSA_ILi256EEENSA_ILi32EEEEEENS_6half_tENS5_IJlSC_lEEESK_SL_NS4_8TiledMMAINS4_8MMA_AtomIJNS4_4SM904GMMA26MMA_64x256x16_F32F16F16_SSILNSP_5MajorE0ELSR_0ELNSP_7ScaleInE1ELSS_1EEEEEENS4_6LayoutINS5_IJSC_SC_SC_EEENS5_IJNSA_ILi0EEESX_SX_EEEEENS5_IJNS4_10UnderscoreES10_S10_EEEEENS4_13SM90_TMA_LOADENS4_14ComposedLayoutINS4_7SwizzleILi2ELi4ELi3EEENS4_18smem_ptr_flag_bitsILi16EEENSV_INS5_IJNSA_ILi8EEESI_EEENS5_IJSI_SC_EEEEEEEvNS4_8identityENS4_23SM90_TMA_LOAD_MULTICASTES1D_vS1E_EENS_8epilogue10collective6detail29Sm90TmaWarpSpecializedAdapterINS1I_15DefaultEpilogueISK_SL_SL_NS1H_6thread17LinearCombinationISK_Li1EffLNS1M_9ScaleType4KindE0ELNS_15FloatRoundStyleE2ESK_EENS1_15EpilogueDefaultEEEEEvvEEEEvNT_6ParamsE --------------------------
	.section	.nv.constant0._ZN7cutlass13device_kernelINS_4gemm6kernel13GemmUniversalIN4cute5tupleIJiiiiEEENS1_10collective13CollectiveMmaINS1_34MainloopSm90TmaGmmaWarpSpecializedILi5ENS5_IJNS4_1CILi2EEENSA_ILi1EEESC_EEENS1_32KernelTmaWarpSpecializedPingpongEEENS5_IJNSA_ILi64EEENSA_ILi256EEENSA_ILi32EEEEEENS_6half_tENS5_IJlSC_lEEESK_SL_NS4_8TiledMMAINS4_8MMA_AtomIJNS4_4SM904GMMA26MMA_64x256x16_F32F16F16_SSILNSP_5MajorE0ELSR_0ELNSP_7ScaleInE1ELSS_1EEEEEENS4_6LayoutINS5_IJSC_SC_SC_EEENS5_IJNSA_ILi0EEESX_SX_EEEEENS5_IJNS4_10UnderscoreES10_S10_EEEEENS4_13SM90_TMA_LOADENS4_14ComposedLayoutINS4_7SwizzleILi2ELi4ELi3EEENS4_18smem_ptr_flag_bitsILi16EEENSV_INS5_IJNSA_ILi8EEESI_EEENS5_IJSI_SC_EEEEEEEvNS4_8identityENS4_23SM90_TMA_LOAD_MULTICASTES1D_vS1E_EENS_8epilogue10collective6detail29Sm90TmaWarpSpecializedAdapterINS1I_15DefaultEpilogueISK_SL_SL_NS1H_6thread17LinearCombinationISK_Li1EffLNS1M_9ScaleType4KindE0ELNS_15FloatRoundStyleE2ESK_EENS1_15EpilogueDefaultEEEEEvvEEEEvNT_6ParamsE,"a",@progbits
	.sectionflags	@""
	.align	4
.nv.constant0._ZN7cutlass13device_kernelINS_4gemm6kernel13GemmUniversalIN4cute5tupleIJiiiiEEENS1_10collective13CollectiveMmaINS1_34MainloopSm90TmaGmmaWarpSpecializedILi5ENS5_IJNS4_1CILi2EEENSA_ILi1EEESC_EEENS1_32KernelTmaWarpSpecializedPingpongEEENS5_IJNSA_ILi64EEENSA_ILi256EEENSA_ILi32EEEEEENS_6half_tENS5_IJlSC_lEEESK_SL_NS4_8TiledMMAINS4_8MMA_AtomIJNS4_4SM904GMMA26MMA_64x256x16_F32F16F16_SSILNSP_5MajorE0ELSR_0ELNSP_7ScaleInE1ELSS_1EEEEEENS4_6LayoutINS5_IJSC_SC_SC_EEENS5_IJNSA_ILi0EEESX_SX_EEEEENS5_IJNS4_10UnderscoreES10_S10_EEEEENS4_13SM90_TMA_LOADENS4_14ComposedLayoutINS4_7SwizzleILi2ELi4ELi3EEENS4_18smem_ptr_flag_bitsILi16EEENSV_INS5_IJNSA_ILi8EEESI_EEENS5_IJSI_SC_EEEEEEEvNS4_8identityENS4_23SM90_TMA_LOAD_MULTICASTES1D_vS1E_EENS_8epilogue10collective6detail29Sm90TmaWarpSpecializedAdapterINS1I_15DefaultEpilogueISK_SL_SL_NS1H_6thread17LinearCombinationISK_Li1EffLNS1M_9ScaleType4KindE0ELNS_15FloatRoundStyleE2ESK_EENS1_15EpilogueDefaultEEEEEvvEEEEvNT_6ParamsE:
	.zero		1664


//--------------------- SYMBOLS --------------------------

	.type		.nv.reservedSmem.offset0,@object
	.size		.nv.reservedSmem.offset0,0x4
	.type		__assertfail,@function
